//
// Generated by NVIDIA NVVM Compiler
//
// Compiler Build ID: CL-36424714
// Cuda compilation tools, release 13.0, V13.0.88
// Based on NVVM 20.0.0
//

.version 9.0
.target sm_100
.address_size 64

	// .globl	_ZN3cub18CUB_300001_SM_10006detail11EmptyKernelIvEEvv
.global .align 1 .b8 _ZN34_INTERNAL_f12cc5ad_4_k_cu_1bfc1b364cuda3std3__45__cpo5beginE[1];
.global .align 1 .b8 _ZN34_INTERNAL_f12cc5ad_4_k_cu_1bfc1b364cuda3std3__45__cpo3endE[1];
.global .align 1 .b8 _ZN34_INTERNAL_f12cc5ad_4_k_cu_1bfc1b364cuda3std3__45__cpo6cbeginE[1];
.global .align 1 .b8 _ZN34_INTERNAL_f12cc5ad_4_k_cu_1bfc1b364cuda3std3__45__cpo4cendE[1];
.global .align 1 .b8 _ZN34_INTERNAL_f12cc5ad_4_k_cu_1bfc1b364cuda3std3__45__cpo6rbeginE[1];
.global .align 1 .b8 _ZN34_INTERNAL_f12cc5ad_4_k_cu_1bfc1b364cuda3std3__45__cpo4rendE[1];
.global .align 1 .b8 _ZN34_INTERNAL_f12cc5ad_4_k_cu_1bfc1b364cuda3std3__45__cpo7crbeginE[1];
.global .align 1 .b8 _ZN34_INTERNAL_f12cc5ad_4_k_cu_1bfc1b364cuda3std3__45__cpo5crendE[1];
.global .align 1 .b8 _ZN34_INTERNAL_f12cc5ad_4_k_cu_1bfc1b364cuda3std3__436_GLOBAL__N__f12cc5ad_4_k_cu_1bfc1b366ignoreE[1];
.global .align 1 .b8 _ZN34_INTERNAL_f12cc5ad_4_k_cu_1bfc1b364cuda3std3__419piecewise_constructE[1];
.global .align 1 .b8 _ZN34_INTERNAL_f12cc5ad_4_k_cu_1bfc1b364cuda3std3__48in_placeE[1];
.global .align 1 .b8 _ZN34_INTERNAL_f12cc5ad_4_k_cu_1bfc1b364cuda3std3__420unreachable_sentinelE[1];
.global .align 1 .b8 _ZN34_INTERNAL_f12cc5ad_4_k_cu_1bfc1b364cuda3std3__47nulloptE[1];
.global .align 1 .b8 _ZN34_INTERNAL_f12cc5ad_4_k_cu_1bfc1b364cuda3std3__48unexpectE[1];
.global .align 1 .b8 _ZN34_INTERNAL_f12cc5ad_4_k_cu_1bfc1b364cuda3std6ranges3__45__cpo4swapE[1];
.global .align 1 .b8 _ZN34_INTERNAL_f12cc5ad_4_k_cu_1bfc1b364cuda3std6ranges3__45__cpo9iter_moveE[1];
.global .align 1 .b8 _ZN34_INTERNAL_f12cc5ad_4_k_cu_1bfc1b364cuda3std6ranges3__45__cpo5beginE[1];
.global .align 1 .b8 _ZN34_INTERNAL_f12cc5ad_4_k_cu_1bfc1b364cuda3std6ranges3__45__cpo3endE[1];
.global .align 1 .b8 _ZN34_INTERNAL_f12cc5ad_4_k_cu_1bfc1b364cuda3std6ranges3__45__cpo6cbeginE[1];
.global .align 1 .b8 _ZN34_INTERNAL_f12cc5ad_4_k_cu_1bfc1b364cuda3std6ranges3__45__cpo4cendE[1];
.global .align 1 .b8 _ZN34_INTERNAL_f12cc5ad_4_k_cu_1bfc1b364cuda3std6ranges3__45__cpo7advanceE[1];
.global .align 1 .b8 _ZN34_INTERNAL_f12cc5ad_4_k_cu_1bfc1b364cuda3std6ranges3__45__cpo9iter_swapE[1];
.global .align 1 .b8 _ZN34_INTERNAL_f12cc5ad_4_k_cu_1bfc1b364cuda3std6ranges3__45__cpo4nextE[1];
.global .align 1 .b8 _ZN34_INTERNAL_f12cc5ad_4_k_cu_1bfc1b364cuda3std6ranges3__45__cpo4prevE[1];
.global .align 1 .b8 _ZN34_INTERNAL_f12cc5ad_4_k_cu_1bfc1b364cuda3std6ranges3__45__cpo4dataE[1];
.global .align 1 .b8 _ZN34_INTERNAL_f12cc5ad_4_k_cu_1bfc1b364cuda3std6ranges3__45__cpo5cdataE[1];
.global .align 1 .b8 _ZN34_INTERNAL_f12cc5ad_4_k_cu_1bfc1b364cuda3std6ranges3__45__cpo4sizeE[1];
.global .align 1 .b8 _ZN34_INTERNAL_f12cc5ad_4_k_cu_1bfc1b364cuda3std6ranges3__45__cpo5ssizeE[1];
.global .align 1 .b8 _ZN34_INTERNAL_f12cc5ad_4_k_cu_1bfc1b364cuda3std6ranges3__45__cpo8distanceE[1];
.global .align 1 .b8 _ZN34_INTERNAL_f12cc5ad_4_k_cu_1bfc1b366thrust24THRUST_300001_SM_1000_NS8cuda_cub3parE[1];
.global .align 1 .b8 _ZN34_INTERNAL_f12cc5ad_4_k_cu_1bfc1b366thrust24THRUST_300001_SM_1000_NS8cuda_cub10par_nosyncE[1];
.global .align 1 .b8 _ZN34_INTERNAL_f12cc5ad_4_k_cu_1bfc1b366thrust24THRUST_300001_SM_1000_NS6system6detail10sequential3seqE[1];
.global .align 1 .b8 _ZN34_INTERNAL_f12cc5ad_4_k_cu_1bfc1b366thrust24THRUST_300001_SM_1000_NS12placeholders2_1E[1];
.global .align 1 .b8 _ZN34_INTERNAL_f12cc5ad_4_k_cu_1bfc1b366thrust24THRUST_300001_SM_1000_NS12placeholders2_2E[1];
.global .align 1 .b8 _ZN34_INTERNAL_f12cc5ad_4_k_cu_1bfc1b366thrust24THRUST_300001_SM_1000_NS12placeholders2_3E[1];
.global .align 1 .b8 _ZN34_INTERNAL_f12cc5ad_4_k_cu_1bfc1b366thrust24THRUST_300001_SM_1000_NS12placeholders2_4E[1];
.global .align 1 .b8 _ZN34_INTERNAL_f12cc5ad_4_k_cu_1bfc1b366thrust24THRUST_300001_SM_1000_NS12placeholders2_5E[1];
.global .align 1 .b8 _ZN34_INTERNAL_f12cc5ad_4_k_cu_1bfc1b366thrust24THRUST_300001_SM_1000_NS12placeholders2_6E[1];
.global .align 1 .b8 _ZN34_INTERNAL_f12cc5ad_4_k_cu_1bfc1b366thrust24THRUST_300001_SM_1000_NS12placeholders2_7E[1];
.global .align 1 .b8 _ZN34_INTERNAL_f12cc5ad_4_k_cu_1bfc1b366thrust24THRUST_300001_SM_1000_NS12placeholders2_8E[1];
.global .align 1 .b8 _ZN34_INTERNAL_f12cc5ad_4_k_cu_1bfc1b366thrust24THRUST_300001_SM_1000_NS12placeholders2_9E[1];
.global .align 1 .b8 _ZN34_INTERNAL_f12cc5ad_4_k_cu_1bfc1b366thrust24THRUST_300001_SM_1000_NS12placeholders3_10E[1];
.global .align 1 .b8 _ZN34_INTERNAL_f12cc5ad_4_k_cu_1bfc1b366thrust24THRUST_300001_SM_1000_NS3seqE[1];

.visible .entry _ZN3cub18CUB_300001_SM_10006detail11EmptyKernelIvEEvv()
{


	ret;

}
	// .globl	_ZN3cub18CUB_300001_SM_10006detail9transform16transform_kernelINS2_10policy_hubILb1EN4cuda3std3__45tupleIJN6thrust24THRUST_300001_SM_1000_NS6detail15normal_iteratorINSA_10device_ptrIfEEEESF_EEEE10policy1000Ei7functorSF_JPfSK_EEEvT0_iT1_T2_DpNS2_10kernel_argIT3_EE
.visible .entry _ZN3cub18CUB_300001_SM_10006detail9transform16transform_kernelINS2_10policy_hubILb1EN4cuda3std3__45tupleIJN6thrust24THRUST_300001_SM_1000_NS6detail15normal_iteratorINSA_10device_ptrIfEEEESF_EEEE10policy1000Ei7functorSF_JPfSK_EEEvT0_iT1_T2_DpNS2_10kernel_argIT3_EE(
	.param .u32 _ZN3cub18CUB_300001_SM_10006detail9transform16transform_kernelINS2_10policy_hubILb1EN4cuda3std3__45tupleIJN6thrust24THRUST_300001_SM_1000_NS6detail15normal_iteratorINSA_10device_ptrIfEEEESF_EEEE10policy1000Ei7functorSF_JPfSK_EEEvT0_iT1_T2_DpNS2_10kernel_argIT3_EE_param_0,
	.param .u32 _ZN3cub18CUB_300001_SM_10006detail9transform16transform_kernelINS2_10policy_hubILb1EN4cuda3std3__45tupleIJN6thrust24THRUST_300001_SM_1000_NS6detail15normal_iteratorINSA_10device_ptrIfEEEESF_EEEE10policy1000Ei7functorSF_JPfSK_EEEvT0_iT1_T2_DpNS2_10kernel_argIT3_EE_param_1,
	.param .align 4 .b8 _ZN3cub18CUB_300001_SM_10006detail9transform16transform_kernelINS2_10policy_hubILb1EN4cuda3std3__45tupleIJN6thrust24THRUST_300001_SM_1000_NS6detail15normal_iteratorINSA_10device_ptrIfEEEESF_EEEE10policy1000Ei7functorSF_JPfSK_EEEvT0_iT1_T2_DpNS2_10kernel_argIT3_EE_param_2[4],
	.param .align 8 .b8 _ZN3cub18CUB_300001_SM_10006detail9transform16transform_kernelINS2_10policy_hubILb1EN4cuda3std3__45tupleIJN6thrust24THRUST_300001_SM_1000_NS6detail15normal_iteratorINSA_10device_ptrIfEEEESF_EEEE10policy1000Ei7functorSF_JPfSK_EEEvT0_iT1_T2_DpNS2_10kernel_argIT3_EE_param_3[8],
	.param .align 8 .b8 _ZN3cub18CUB_300001_SM_10006detail9transform16transform_kernelINS2_10policy_hubILb1EN4cuda3std3__45tupleIJN6thrust24THRUST_300001_SM_1000_NS6detail15normal_iteratorINSA_10device_ptrIfEEEESF_EEEE10policy1000Ei7functorSF_JPfSK_EEEvT0_iT1_T2_DpNS2_10kernel_argIT3_EE_param_4[16],
	.param .align 8 .b8 _ZN3cub18CUB_300001_SM_10006detail9transform16transform_kernelINS2_10policy_hubILb1EN4cuda3std3__45tupleIJN6thrust24THRUST_300001_SM_1000_NS6detail15normal_iteratorINSA_10device_ptrIfEEEESF_EEEE10policy1000Ei7functorSF_JPfSK_EEEvT0_iT1_T2_DpNS2_10kernel_argIT3_EE_param_5[16]
)
.maxntid 128
{
	.reg .pred 	%p<38>;
	.reg .b32 	%r<81>;
	.reg .b32 	%f<93>;
	.reg .b64 	%rd<97>;

	ld.param.f32 	%f2, [_ZN3cub18CUB_300001_SM_10006detail9transform16transform_kernelINS2_10policy_hubILb1EN4cuda3std3__45tupleIJN6thrust24THRUST_300001_SM_1000_NS6detail15normal_iteratorINSA_10device_ptrIfEEEESF_EEEE10policy1000Ei7functorSF_JPfSK_EEEvT0_iT1_T2_DpNS2_10kernel_argIT3_EE_param_2];
	ld.param.u32 	%r45, [_ZN3cub18CUB_300001_SM_10006detail9transform16transform_kernelINS2_10policy_hubILb1EN4cuda3std3__45tupleIJN6thrust24THRUST_300001_SM_1000_NS6detail15normal_iteratorINSA_10device_ptrIfEEEESF_EEEE10policy1000Ei7functorSF_JPfSK_EEEvT0_iT1_T2_DpNS2_10kernel_argIT3_EE_param_0];
	ld.param.u64 	%rd27, [_ZN3cub18CUB_300001_SM_10006detail9transform16transform_kernelINS2_10policy_hubILb1EN4cuda3std3__45tupleIJN6thrust24THRUST_300001_SM_1000_NS6detail15normal_iteratorINSA_10device_ptrIfEEEESF_EEEE10policy1000Ei7functorSF_JPfSK_EEEvT0_iT1_T2_DpNS2_10kernel_argIT3_EE_param_5];
	ld.param.u64 	%rd25, [_ZN3cub18CUB_300001_SM_10006detail9transform16transform_kernelINS2_10policy_hubILb1EN4cuda3std3__45tupleIJN6thrust24THRUST_300001_SM_1000_NS6detail15normal_iteratorINSA_10device_ptrIfEEEESF_EEEE10policy1000Ei7functorSF_JPfSK_EEEvT0_iT1_T2_DpNS2_10kernel_argIT3_EE_param_4];
	ld.param.u64 	%rd29, [_ZN3cub18CUB_300001_SM_10006detail9transform16transform_kernelINS2_10policy_hubILb1EN4cuda3std3__45tupleIJN6thrust24THRUST_300001_SM_1000_NS6detail15normal_iteratorINSA_10device_ptrIfEEEESF_EEEE10policy1000Ei7functorSF_JPfSK_EEEvT0_iT1_T2_DpNS2_10kernel_argIT3_EE_param_3];
	ld.param.u32 	%r44, [_ZN3cub18CUB_300001_SM_10006detail9transform16transform_kernelINS2_10policy_hubILb1EN4cuda3std3__45tupleIJN6thrust24THRUST_300001_SM_1000_NS6detail15normal_iteratorINSA_10device_ptrIfEEEESF_EEEE10policy1000Ei7functorSF_JPfSK_EEEvT0_iT1_T2_DpNS2_10kernel_argIT3_EE_param_1];
	cvta.to.global.u64 	%rd1, %rd29;
	cvta.to.global.u64 	%rd2, %rd25;
	cvta.to.global.u64 	%rd3, %rd27;
	shl.b32 	%r1, %r44, 7;
	mov.u32 	%r46, %ctaid.x;
	mul.lo.s32 	%r2, %r1, %r46;
	sub.s32 	%r3, %r45, %r2;
	min.s32 	%r4, %r1, %r3;
	shl.b32 	%r5, %r4, 2;
	mov.u32 	%r6, %tid.x;
	shl.b32 	%r71, %r6, 7;
	setp.ge.s32 	%p1, %r71, %r5;
	@%p1 bra 	$L__BB1_5;
	mul.wide.u32 	%rd4, %r6, 128;
	add.s64 	%rd30, %rd2, %rd4;
	mul.wide.s32 	%rd5, %r2, 4;
	add.s64 	%rd94, %rd30, %rd5;
	mov.u32 	%r70, %r71;
$L__BB1_2:
	.pragma "nounroll";
	// begin inline asm
	prefetch.global.L2 [%rd94];
	// end inline asm
	add.s32 	%r70, %r70, 16384;
	add.s64 	%rd94, %rd94, 16384;
	setp.lt.s32 	%p2, %r70, %r5;
	@%p2 bra 	$L__BB1_2;
	add.s64 	%rd32, %rd3, %rd4;
	add.s64 	%rd95, %rd32, %rd5;
$L__BB1_4:
	.pragma "nounroll";
	// begin inline asm
	prefetch.global.L2 [%rd95];
	// end inline asm
	add.s32 	%r71, %r71, 16384;
	add.s64 	%rd95, %rd95, 16384;
	setp.lt.s32 	%p3, %r71, %r5;
	@%p3 bra 	$L__BB1_4;
$L__BB1_5:
	mul.wide.s32 	%rd96, %r2, 4;
	add.s64 	%rd12, %rd2, %rd96;
	add.s64 	%rd13, %rd3, %rd96;
	add.s64 	%rd14, %rd1, %rd96;
	setp.gt.s32 	%p4, %r1, %r3;
	@%p4 bra 	$L__BB1_18;
	setp.lt.s32 	%p5, %r44, 1;
	@%p5 bra 	$L__BB1_59;
	and.b32  	%r12, %r44, 7;
	setp.lt.u32 	%p6, %r44, 8;
	mov.b32 	%r79, 0;
	@%p6 bra 	$L__BB1_10;
	and.b32  	%r48, %r44, 2147483640;
	neg.s32 	%r73, %r48;
	mul.wide.u32 	%rd35, %r6, 4;
	add.s64 	%rd15, %rd1, %rd35;
	add.s64 	%rd36, %rd96, 1536;
	add.s64 	%rd17, %rd2, %rd36;
	add.s32 	%r72, %r6, 128;
	add.s64 	%rd18, %rd3, %rd36;
	add.s64 	%rd19, %rd1, %rd36;
$L__BB1_9:
	.pragma "nounroll";
	and.b32  	%r79, %r44, 2147483640;
	mul.wide.s32 	%rd37, %r72, 4;
	add.s64 	%rd38, %rd17, %rd37;
	add.s64 	%rd39, %rd18, %rd37;
	add.s64 	%rd40, %rd19, %rd37;
	cvta.to.global.u64 	%rd41, %rd25;
	mul.wide.u32 	%rd42, %r6, 4;
	add.s64 	%rd43, %rd41, %rd42;
	add.s64 	%rd44, %rd43, %rd96;
	ld.global.f32 	%f3, [%rd44];
	cvta.to.global.u64 	%rd45, %rd27;
	add.s64 	%rd46, %rd45, %rd42;
	add.s64 	%rd47, %rd46, %rd96;
	ld.global.f32 	%f4, [%rd47];
	fma.rn.f32 	%f5, %f2, %f3, %f4;
	add.s64 	%rd48, %rd15, %rd96;
	st.global.f32 	[%rd48], %f5;
	ld.global.f32 	%f6, [%rd38+-1536];
	ld.global.f32 	%f7, [%rd39+-1536];
	fma.rn.f32 	%f8, %f2, %f6, %f7;
	st.global.f32 	[%rd40+-1536], %f8;
	ld.global.f32 	%f9, [%rd38+-1024];
	ld.global.f32 	%f10, [%rd39+-1024];
	fma.rn.f32 	%f11, %f2, %f9, %f10;
	st.global.f32 	[%rd40+-1024], %f11;
	ld.global.f32 	%f12, [%rd38+-512];
	ld.global.f32 	%f13, [%rd39+-512];
	fma.rn.f32 	%f14, %f2, %f12, %f13;
	st.global.f32 	[%rd40+-512], %f14;
	ld.global.f32 	%f15, [%rd38];
	ld.global.f32 	%f16, [%rd39];
	fma.rn.f32 	%f17, %f2, %f15, %f16;
	st.global.f32 	[%rd40], %f17;
	ld.global.f32 	%f18, [%rd38+512];
	ld.global.f32 	%f19, [%rd39+512];
	fma.rn.f32 	%f20, %f2, %f18, %f19;
	st.global.f32 	[%rd40+512], %f20;
	ld.global.f32 	%f21, [%rd38+1024];
	ld.global.f32 	%f22, [%rd39+1024];
	fma.rn.f32 	%f23, %f2, %f21, %f22;
	st.global.f32 	[%rd40+1024], %f23;
	ld.global.f32 	%f24, [%rd38+1536];
	ld.global.f32 	%f25, [%rd39+1536];
	fma.rn.f32 	%f26, %f2, %f24, %f25;
	st.global.f32 	[%rd40+1536], %f26;
	add.s32 	%r73, %r73, 8;
	add.s64 	%rd96, %rd96, 4096;
	add.s32 	%r72, %r72, 1024;
	setp.eq.s32 	%p7, %r73, 0;
	@%p7 bra 	$L__BB1_10;
	bra.uni 	$L__BB1_9;
$L__BB1_10:
	setp.eq.s32 	%p8, %r12, 0;
	@%p8 bra 	$L__BB1_59;
	and.b32  	%r39, %r44, 3;
	setp.lt.u32 	%p9, %r12, 4;
	@%p9 bra 	$L__BB1_13;
	shl.b32 	%r49, %r79, 7;
	add.s32 	%r50, %r49, %r6;
	mul.wide.s32 	%rd49, %r50, 4;
	add.s64 	%rd50, %rd12, %rd49;
	ld.global.f32 	%f27, [%rd50];
	add.s64 	%rd51, %rd13, %rd49;
	ld.global.f32 	%f28, [%rd51];
	fma.rn.f32 	%f29, %f2, %f27, %f28;
	add.s64 	%rd52, %rd14, %rd49;
	st.global.f32 	[%rd52], %f29;
	ld.global.f32 	%f30, [%rd50+512];
	ld.global.f32 	%f31, [%rd51+512];
	fma.rn.f32 	%f32, %f2, %f30, %f31;
	st.global.f32 	[%rd52+512], %f32;
	ld.global.f32 	%f33, [%rd50+1024];
	ld.global.f32 	%f34, [%rd51+1024];
	fma.rn.f32 	%f35, %f2, %f33, %f34;
	st.global.f32 	[%rd52+1024], %f35;
	ld.global.f32 	%f36, [%rd50+1536];
	ld.global.f32 	%f37, [%rd51+1536];
	fma.rn.f32 	%f38, %f2, %f36, %f37;
	st.global.f32 	[%rd52+1536], %f38;
	add.s32 	%r79, %r79, 4;
$L__BB1_13:
	setp.eq.s32 	%p10, %r39, 0;
	@%p10 bra 	$L__BB1_59;
	setp.eq.s32 	%p11, %r39, 1;
	@%p11 bra 	$L__BB1_16;
	shl.b32 	%r51, %r79, 7;
	add.s32 	%r52, %r51, %r6;
	mul.wide.s32 	%rd53, %r52, 4;
	add.s64 	%rd54, %rd12, %rd53;
	ld.global.f32 	%f39, [%rd54];
	add.s64 	%rd55, %rd13, %rd53;
	ld.global.f32 	%f40, [%rd55];
	fma.rn.f32 	%f41, %f2, %f39, %f40;
	add.s64 	%rd56, %rd14, %rd53;
	st.global.f32 	[%rd56], %f41;
	ld.global.f32 	%f42, [%rd54+512];
	ld.global.f32 	%f43, [%rd55+512];
	fma.rn.f32 	%f44, %f2, %f42, %f43;
	st.global.f32 	[%rd56+512], %f44;
	add.s32 	%r79, %r79, 2;
$L__BB1_16:
	and.b32  	%r53, %r44, 1;
	setp.eq.b32 	%p12, %r53, 1;
	not.pred 	%p13, %p12;
	@%p13 bra 	$L__BB1_59;
	shl.b32 	%r54, %r79, 7;
	add.s32 	%r55, %r54, %r6;
	mul.wide.s32 	%rd57, %r55, 4;
	add.s64 	%rd58, %rd12, %rd57;
	ld.global.f32 	%f45, [%rd58];
	add.s64 	%rd59, %rd13, %rd57;
	ld.global.f32 	%f46, [%rd59];
	fma.rn.f32 	%f47, %f2, %f45, %f46;
	add.s64 	%rd60, %rd14, %rd57;
	st.global.f32 	[%rd60], %f47;
	bra.uni 	$L__BB1_59;
$L__BB1_18:
	setp.lt.s32 	%p14, %r44, 1;
	@%p14 bra 	$L__BB1_59;
	and.b32  	%r15, %r44, 7;
	setp.lt.u32 	%p15, %r44, 8;
	mov.b32 	%r75, 0;
	@%p15 bra 	$L__BB1_38;
	and.b32  	%r75, %r44, 2147483640;
	mov.b32 	%r74, 0;
$L__BB1_21:
	.pragma "nounroll";
	shl.b32 	%r58, %r74, 7;
	add.s32 	%r23, %r58, %r6;
	setp.ge.s32 	%p16, %r23, %r4;
	@%p16 bra 	$L__BB1_23;
	mul.wide.u32 	%rd61, %r23, 4;
	add.s64 	%rd62, %rd12, %rd61;
	ld.global.f32 	%f48, [%rd62];
	add.s64 	%rd63, %rd13, %rd61;
	ld.global.f32 	%f49, [%rd63];
	fma.rn.f32 	%f50, %f2, %f48, %f49;
	add.s64 	%rd64, %rd14, %rd61;
	st.global.f32 	[%rd64], %f50;
$L__BB1_23:
	add.s32 	%r59, %r23, 128;
	setp.ge.s32 	%p17, %r59, %r4;
	mul.wide.s32 	%rd65, %r59, 4;
	add.s64 	%rd22, %rd12, %rd65;
	add.s64 	%rd23, %rd13, %rd65;
	add.s64 	%rd24, %rd14, %rd65;
	@%p17 bra 	$L__BB1_25;
	ld.global.f32 	%f51, [%rd22];
	ld.global.f32 	%f52, [%rd23];
	fma.rn.f32 	%f53, %f2, %f51, %f52;
	st.global.f32 	[%rd24], %f53;
$L__BB1_25:
	add.s32 	%r60, %r23, 256;
	setp.ge.s32 	%p18, %r60, %r4;
	@%p18 bra 	$L__BB1_27;
	ld.global.f32 	%f54, [%rd22+512];
	ld.global.f32 	%f55, [%rd23+512];
	fma.rn.f32 	%f56, %f2, %f54, %f55;
	st.global.f32 	[%rd24+512], %f56;
$L__BB1_27:
	add.s32 	%r61, %r23, 384;
	setp.ge.s32 	%p19, %r61, %r4;
	@%p19 bra 	$L__BB1_29;
	ld.global.f32 	%f57, [%rd22+1024];
	ld.global.f32 	%f58, [%rd23+1024];
	fma.rn.f32 	%f59, %f2, %f57, %f58;
	st.global.f32 	[%rd24+1024], %f59;
$L__BB1_29:
	add.s32 	%r62, %r23, 512;
	setp.ge.s32 	%p20, %r62, %r4;
	@%p20 bra 	$L__BB1_31;
	ld.global.f32 	%f60, [%rd22+1536];
	ld.global.f32 	%f61, [%rd23+1536];
	fma.rn.f32 	%f62, %f2, %f60, %f61;
	st.global.f32 	[%rd24+1536], %f62;
$L__BB1_31:
	add.s32 	%r63, %r23, 640;
	setp.ge.s32 	%p21, %r63, %r4;
	@%p21 bra 	$L__BB1_33;
	ld.global.f32 	%f63, [%rd22+2048];
	ld.global.f32 	%f64, [%rd23+2048];
	fma.rn.f32 	%f65, %f2, %f63, %f64;
	st.global.f32 	[%rd24+2048], %f65;
$L__BB1_33:
	add.s32 	%r64, %r23, 768;
	setp.ge.s32 	%p22, %r64, %r4;
	@%p22 bra 	$L__BB1_35;
	ld.global.f32 	%f66, [%rd22+2560];
	ld.global.f32 	%f67, [%rd23+2560];
	fma.rn.f32 	%f68, %f2, %f66, %f67;
	st.global.f32 	[%rd24+2560], %f68;
$L__BB1_35:
	add.s32 	%r65, %r23, 896;
	setp.ge.s32 	%p23, %r65, %r4;
	@%p23 bra 	$L__BB1_37;
	ld.global.f32 	%f69, [%rd22+3072];
	ld.global.f32 	%f70, [%rd23+3072];
	fma.rn.f32 	%f71, %f2, %f69, %f70;
	st.global.f32 	[%rd24+3072], %f71;
$L__BB1_37:
	add.s32 	%r74, %r74, 8;
	setp.ne.s32 	%p24, %r74, %r75;
	@%p24 bra 	$L__BB1_21;
$L__BB1_38:
	setp.eq.s32 	%p25, %r15, 0;
	@%p25 bra 	$L__BB1_59;
	and.b32  	%r26, %r44, 3;
	setp.lt.u32 	%p26, %r15, 4;
	@%p26 bra 	$L__BB1_49;
	shl.b32 	%r66, %r75, 7;
	add.s32 	%r27, %r66, %r6;
	setp.ge.s32 	%p27, %r27, %r4;
	@%p27 bra 	$L__BB1_42;
	mul.wide.s32 	%rd66, %r27, 4;
	add.s64 	%rd67, %rd12, %rd66;
	ld.global.f32 	%f72, [%rd67];
	add.s64 	%rd68, %rd13, %rd66;
	ld.global.f32 	%f73, [%rd68];
	fma.rn.f32 	%f74, %f2, %f72, %f73;
	add.s64 	%rd69, %rd14, %rd66;
	st.global.f32 	[%rd69], %f74;
$L__BB1_42:
	add.s32 	%r28, %r27, 128;
	setp.ge.s32 	%p28, %r28, %r4;
	@%p28 bra 	$L__BB1_44;
	mul.wide.s32 	%rd70, %r28, 4;
	add.s64 	%rd71, %rd12, %rd70;
	ld.global.f32 	%f75, [%rd71];
	add.s64 	%rd72, %rd13, %rd70;
	ld.global.f32 	%f76, [%rd72];
	fma.rn.f32 	%f77, %f2, %f75, %f76;
	add.s64 	%rd73, %rd14, %rd70;
	st.global.f32 	[%rd73], %f77;
$L__BB1_44:
	add.s32 	%r29, %r27, 256;
	setp.ge.s32 	%p29, %r29, %r4;
	@%p29 bra 	$L__BB1_46;
	mul.wide.s32 	%rd74, %r29, 4;
	add.s64 	%rd75, %rd12, %rd74;
	ld.global.f32 	%f78, [%rd75];
	add.s64 	%rd76, %rd13, %rd74;
	ld.global.f32 	%f79, [%rd76];
	fma.rn.f32 	%f80, %f2, %f78, %f79;
	add.s64 	%rd77, %rd14, %rd74;
	st.global.f32 	[%rd77], %f80;
$L__BB1_46:
	add.s32 	%r30, %r27, 384;
	setp.ge.s32 	%p30, %r30, %r4;
	@%p30 bra 	$L__BB1_48;
	mul.wide.s32 	%rd78, %r30, 4;
	add.s64 	%rd79, %rd12, %rd78;
	ld.global.f32 	%f81, [%rd79];
	add.s64 	%rd80, %rd13, %rd78;
	ld.global.f32 	%f82, [%rd80];
	fma.rn.f32 	%f83, %f2, %f81, %f82;
	add.s64 	%rd81, %rd14, %rd78;
	st.global.f32 	[%rd81], %f83;
$L__BB1_48:
	add.s32 	%r75, %r75, 4;
$L__BB1_49:
	setp.eq.s32 	%p31, %r26, 0;
	@%p31 bra 	$L__BB1_59;
	setp.eq.s32 	%p32, %r26, 1;
	@%p32 bra 	$L__BB1_56;
	shl.b32 	%r67, %r75, 7;
	add.s32 	%r33, %r67, %r6;
	setp.ge.s32 	%p33, %r33, %r4;
	@%p33 bra 	$L__BB1_53;
	mul.wide.s32 	%rd82, %r33, 4;
	add.s64 	%rd83, %rd12, %rd82;
	ld.global.f32 	%f84, [%rd83];
	add.s64 	%rd84, %rd13, %rd82;
	ld.global.f32 	%f85, [%rd84];
	fma.rn.f32 	%f86, %f2, %f84, %f85;
	add.s64 	%rd85, %rd14, %rd82;
	st.global.f32 	[%rd85], %f86;
$L__BB1_53:
	add.s32 	%r34, %r33, 128;
	setp.ge.s32 	%p34, %r34, %r4;
	@%p34 bra 	$L__BB1_55;
	mul.wide.s32 	%rd86, %r34, 4;
	add.s64 	%rd87, %rd12, %rd86;
	ld.global.f32 	%f87, [%rd87];
	add.s64 	%rd88, %rd13, %rd86;
	ld.global.f32 	%f88, [%rd88];
	fma.rn.f32 	%f89, %f2, %f87, %f88;
	add.s64 	%rd89, %rd14, %rd86;
	st.global.f32 	[%rd89], %f89;
$L__BB1_55:
	add.s32 	%r75, %r75, 2;
$L__BB1_56:
	and.b32  	%r68, %r44, 1;
	setp.eq.b32 	%p35, %r68, 1;
	not.pred 	%p36, %p35;
	@%p36 bra 	$L__BB1_59;
	shl.b32 	%r69, %r75, 7;
	add.s32 	%r37, %r69, %r6;
	setp.ge.s32 	%p37, %r37, %r4;
	@%p37 bra 	$L__BB1_59;
	mul.wide.s32 	%rd90, %r37, 4;
	add.s64 	%rd91, %rd12, %rd90;
	ld.global.f32 	%f90, [%rd91];
	add.s64 	%rd92, %rd13, %rd90;
	ld.global.f32 	%f91, [%rd92];
	fma.rn.f32 	%f92, %f2, %f90, %f91;
	add.s64 	%rd93, %rd14, %rd90;
	st.global.f32 	[%rd93], %f92;
$L__BB1_59:
	ret;

}
	// .globl	_ZN3cub18CUB_300001_SM_10006detail9transform16transform_kernelINS2_10policy_hubILb1EN4cuda3std3__45tupleIJN6thrust24THRUST_300001_SM_1000_NS6detail15normal_iteratorINSA_10device_ptrIfEEEESF_EEEE10policy1000El7functorSF_JPfSK_EEEvT0_iT1_T2_DpNS2_10kernel_argIT3_EE
.visible .entry _ZN3cub18CUB_300001_SM_10006detail9transform16transform_kernelINS2_10policy_hubILb1EN4cuda3std3__45tupleIJN6thrust24THRUST_300001_SM_1000_NS6detail15normal_iteratorINSA_10device_ptrIfEEEESF_EEEE10policy1000El7functorSF_JPfSK_EEEvT0_iT1_T2_DpNS2_10kernel_argIT3_EE(
	.param .u64 _ZN3cub18CUB_300001_SM_10006detail9transform16transform_kernelINS2_10policy_hubILb1EN4cuda3std3__45tupleIJN6thrust24THRUST_300001_SM_1000_NS6detail15normal_iteratorINSA_10device_ptrIfEEEESF_EEEE10policy1000El7functorSF_JPfSK_EEEvT0_iT1_T2_DpNS2_10kernel_argIT3_EE_param_0,
	.param .u32 _ZN3cub18CUB_300001_SM_10006detail9transform16transform_kernelINS2_10policy_hubILb1EN4cuda3std3__45tupleIJN6thrust24THRUST_300001_SM_1000_NS6detail15normal_iteratorINSA_10device_ptrIfEEEESF_EEEE10policy1000El7functorSF_JPfSK_EEEvT0_iT1_T2_DpNS2_10kernel_argIT3_EE_param_1,
	.param .align 4 .b8 _ZN3cub18CUB_300001_SM_10006detail9transform16transform_kernelINS2_10policy_hubILb1EN4cuda3std3__45tupleIJN6thrust24THRUST_300001_SM_1000_NS6detail15normal_iteratorINSA_10device_ptrIfEEEESF_EEEE10policy1000El7functorSF_JPfSK_EEEvT0_iT1_T2_DpNS2_10kernel_argIT3_EE_param_2[4],
	.param .align 8 .b8 _ZN3cub18CUB_300001_SM_10006detail9transform16transform_kernelINS2_10policy_hubILb1EN4cuda3std3__45tupleIJN6thrust24THRUST_300001_SM_1000_NS6detail15normal_iteratorINSA_10device_ptrIfEEEESF_EEEE10policy1000El7functorSF_JPfSK_EEEvT0_iT1_T2_DpNS2_10kernel_argIT3_EE_param_3[8],
	.param .align 8 .b8 _ZN3cub18CUB_300001_SM_10006detail9transform16transform_kernelINS2_10policy_hubILb1EN4cuda3std3__45tupleIJN6thrust24THRUST_300001_SM_1000_NS6detail15normal_iteratorINSA_10device_ptrIfEEEESF_EEEE10policy1000El7functorSF_JPfSK_EEEvT0_iT1_T2_DpNS2_10kernel_argIT3_EE_param_4[16],
	.param .align 8 .b8 _ZN3cub18CUB_300001_SM_10006detail9transform16transform_kernelINS2_10policy_hubILb1EN4cuda3std3__45tupleIJN6thrust24THRUST_300001_SM_1000_NS6detail15normal_iteratorINSA_10device_ptrIfEEEESF_EEEE10policy1000El7functorSF_JPfSK_EEEvT0_iT1_T2_DpNS2_10kernel_argIT3_EE_param_5[16]
)
.maxntid 128
{
	.reg .pred 	%p<38>;
	.reg .b32 	%r<78>;
	.reg .b32 	%f<93>;
	.reg .b64 	%rd<103>;

	ld.param.f32 	%f2, [_ZN3cub18CUB_300001_SM_10006detail9transform16transform_kernelINS2_10policy_hubILb1EN4cuda3std3__45tupleIJN6thrust24THRUST_300001_SM_1000_NS6detail15normal_iteratorINSA_10device_ptrIfEEEESF_EEEE10policy1000El7functorSF_JPfSK_EEEvT0_iT1_T2_DpNS2_10kernel_argIT3_EE_param_2];
	ld.param.u64 	%rd30, [_ZN3cub18CUB_300001_SM_10006detail9transform16transform_kernelINS2_10policy_hubILb1EN4cuda3std3__45tupleIJN6thrust24THRUST_300001_SM_1000_NS6detail15normal_iteratorINSA_10device_ptrIfEEEESF_EEEE10policy1000El7functorSF_JPfSK_EEEvT0_iT1_T2_DpNS2_10kernel_argIT3_EE_param_0];
	ld.param.u64 	%rd28, [_ZN3cub18CUB_300001_SM_10006detail9transform16transform_kernelINS2_10policy_hubILb1EN4cuda3std3__45tupleIJN6thrust24THRUST_300001_SM_1000_NS6detail15normal_iteratorINSA_10device_ptrIfEEEESF_EEEE10policy1000El7functorSF_JPfSK_EEEvT0_iT1_T2_DpNS2_10kernel_argIT3_EE_param_5];
	ld.param.u64 	%rd26, [_ZN3cub18CUB_300001_SM_10006detail9transform16transform_kernelINS2_10policy_hubILb1EN4cuda3std3__45tupleIJN6thrust24THRUST_300001_SM_1000_NS6detail15normal_iteratorINSA_10device_ptrIfEEEESF_EEEE10policy1000El7functorSF_JPfSK_EEEvT0_iT1_T2_DpNS2_10kernel_argIT3_EE_param_4];
	ld.param.u64 	%rd31, [_ZN3cub18CUB_300001_SM_10006detail9transform16transform_kernelINS2_10policy_hubILb1EN4cuda3std3__45tupleIJN6thrust24THRUST_300001_SM_1000_NS6detail15normal_iteratorINSA_10device_ptrIfEEEESF_EEEE10policy1000El7functorSF_JPfSK_EEEvT0_iT1_T2_DpNS2_10kernel_argIT3_EE_param_3];
	ld.param.u32 	%r42, [_ZN3cub18CUB_300001_SM_10006detail9transform16transform_kernelINS2_10policy_hubILb1EN4cuda3std3__45tupleIJN6thrust24THRUST_300001_SM_1000_NS6detail15normal_iteratorINSA_10device_ptrIfEEEESF_EEEE10policy1000El7functorSF_JPfSK_EEEvT0_iT1_T2_DpNS2_10kernel_argIT3_EE_param_1];
	cvta.to.global.u64 	%rd1, %rd31;
	cvta.to.global.u64 	%rd2, %rd26;
	cvta.to.global.u64 	%rd3, %rd28;
	shl.b32 	%r1, %r42, 7;
	mov.u32 	%r43, %ctaid.x;
	cvt.u64.u32 	%rd32, %r43;
	cvt.s64.s32 	%rd33, %r1;
	mul.lo.s64 	%rd4, %rd33, %rd32;
	sub.s64 	%rd34, %rd30, %rd4;
	min.s64 	%rd35, %rd34, %rd33;
	cvt.u32.u64 	%r2, %rd35;
	shl.b32 	%r3, %r2, 2;
	mov.u32 	%r4, %tid.x;
	shl.b32 	%r68, %r4, 7;
	setp.ge.s32 	%p1, %r68, %r3;
	@%p1 bra 	$L__BB2_5;
	shl.b64 	%rd5, %rd4, 2;
	add.s64 	%rd36, %rd2, %rd5;
	mul.wide.u32 	%rd6, %r4, 128;
	add.s64 	%rd100, %rd36, %rd6;
	mov.u32 	%r67, %r68;
$L__BB2_2:
	.pragma "nounroll";
	// begin inline asm
	prefetch.global.L2 [%rd100];
	// end inline asm
	add.s32 	%r67, %r67, 16384;
	add.s64 	%rd100, %rd100, 16384;
	setp.lt.s32 	%p2, %r67, %r3;
	@%p2 bra 	$L__BB2_2;
	add.s64 	%rd38, %rd3, %rd5;
	add.s64 	%rd101, %rd38, %rd6;
$L__BB2_4:
	.pragma "nounroll";
	// begin inline asm
	prefetch.global.L2 [%rd101];
	// end inline asm
	add.s32 	%r68, %r68, 16384;
	add.s64 	%rd101, %rd101, 16384;
	setp.lt.s32 	%p3, %r68, %r3;
	@%p3 bra 	$L__BB2_4;
$L__BB2_5:
	shl.b64 	%rd102, %rd4, 2;
	add.s64 	%rd13, %rd2, %rd102;
	add.s64 	%rd14, %rd3, %rd102;
	add.s64 	%rd15, %rd1, %rd102;
	setp.eq.s32 	%p4, %r1, %r2;
	@%p4 bra 	$L__BB2_47;
	setp.lt.s32 	%p5, %r42, 1;
	@%p5 bra 	$L__BB2_59;
	and.b32  	%r10, %r42, 7;
	setp.lt.u32 	%p6, %r42, 8;
	mov.b32 	%r75, 0;
	@%p6 bra 	$L__BB2_26;
	and.b32  	%r75, %r42, 2147483640;
	mov.b32 	%r71, 0;
$L__BB2_9:
	.pragma "nounroll";
	shl.b32 	%r46, %r71, 7;
	add.s32 	%r21, %r46, %r4;
	setp.ge.s32 	%p7, %r21, %r2;
	@%p7 bra 	$L__BB2_11;
	mul.wide.u32 	%rd41, %r21, 4;
	add.s64 	%rd42, %rd13, %rd41;
	ld.global.f32 	%f3, [%rd42];
	add.s64 	%rd43, %rd14, %rd41;
	ld.global.f32 	%f4, [%rd43];
	fma.rn.f32 	%f5, %f2, %f3, %f4;
	add.s64 	%rd44, %rd15, %rd41;
	st.global.f32 	[%rd44], %f5;
$L__BB2_11:
	add.s32 	%r47, %r21, 128;
	setp.ge.s32 	%p8, %r47, %r2;
	mul.wide.s32 	%rd45, %r47, 4;
	add.s64 	%rd23, %rd13, %rd45;
	add.s64 	%rd24, %rd14, %rd45;
	add.s64 	%rd25, %rd15, %rd45;
	@%p8 bra 	$L__BB2_13;
	ld.global.f32 	%f6, [%rd23];
	ld.global.f32 	%f7, [%rd24];
	fma.rn.f32 	%f8, %f2, %f6, %f7;
	st.global.f32 	[%rd25], %f8;
$L__BB2_13:
	add.s32 	%r48, %r21, 256;
	setp.ge.s32 	%p9, %r48, %r2;
	@%p9 bra 	$L__BB2_15;
	ld.global.f32 	%f9, [%rd23+512];
	ld.global.f32 	%f10, [%rd24+512];
	fma.rn.f32 	%f11, %f2, %f9, %f10;
	st.global.f32 	[%rd25+512], %f11;
$L__BB2_15:
	add.s32 	%r49, %r21, 384;
	setp.ge.s32 	%p10, %r49, %r2;
	@%p10 bra 	$L__BB2_17;
	ld.global.f32 	%f12, [%rd23+1024];
	ld.global.f32 	%f13, [%rd24+1024];
	fma.rn.f32 	%f14, %f2, %f12, %f13;
	st.global.f32 	[%rd25+1024], %f14;
$L__BB2_17:
	add.s32 	%r50, %r21, 512;
	setp.ge.s32 	%p11, %r50, %r2;
	@%p11 bra 	$L__BB2_19;
	ld.global.f32 	%f15, [%rd23+1536];
	ld.global.f32 	%f16, [%rd24+1536];
	fma.rn.f32 	%f17, %f2, %f15, %f16;
	st.global.f32 	[%rd25+1536], %f17;
$L__BB2_19:
	add.s32 	%r51, %r21, 640;
	setp.ge.s32 	%p12, %r51, %r2;
	@%p12 bra 	$L__BB2_21;
	ld.global.f32 	%f18, [%rd23+2048];
	ld.global.f32 	%f19, [%rd24+2048];
	fma.rn.f32 	%f20, %f2, %f18, %f19;
	st.global.f32 	[%rd25+2048], %f20;
$L__BB2_21:
	add.s32 	%r52, %r21, 768;
	setp.ge.s32 	%p13, %r52, %r2;
	@%p13 bra 	$L__BB2_23;
	ld.global.f32 	%f21, [%rd23+2560];
	ld.global.f32 	%f22, [%rd24+2560];
	fma.rn.f32 	%f23, %f2, %f21, %f22;
	st.global.f32 	[%rd25+2560], %f23;
$L__BB2_23:
	add.s32 	%r53, %r21, 896;
	setp.ge.s32 	%p14, %r53, %r2;
	@%p14 bra 	$L__BB2_25;
	ld.global.f32 	%f24, [%rd23+3072];
	ld.global.f32 	%f25, [%rd24+3072];
	fma.rn.f32 	%f26, %f2, %f24, %f25;
	st.global.f32 	[%rd25+3072], %f26;
$L__BB2_25:
	add.s32 	%r71, %r71, 8;
	setp.eq.s32 	%p15, %r71, %r75;
	@%p15 bra 	$L__BB2_26;
	bra.uni 	$L__BB2_9;
$L__BB2_26:
	setp.eq.s32 	%p16, %r10, 0;
	@%p16 bra 	$L__BB2_59;
	and.b32  	%r30, %r42, 3;
	setp.lt.u32 	%p17, %r10, 4;
	@%p17 bra 	$L__BB2_37;
	shl.b32 	%r54, %r75, 7;
	add.s32 	%r31, %r54, %r4;
	setp.ge.s32 	%p18, %r31, %r2;
	@%p18 bra 	$L__BB2_30;
	mul.wide.s32 	%rd46, %r31, 4;
	add.s64 	%rd47, %rd13, %rd46;
	ld.global.f32 	%f27, [%rd47];
	add.s64 	%rd48, %rd14, %rd46;
	ld.global.f32 	%f28, [%rd48];
	fma.rn.f32 	%f29, %f2, %f27, %f28;
	add.s64 	%rd49, %rd15, %rd46;
	st.global.f32 	[%rd49], %f29;
$L__BB2_30:
	add.s32 	%r32, %r31, 128;
	setp.ge.s32 	%p19, %r32, %r2;
	@%p19 bra 	$L__BB2_32;
	mul.wide.s32 	%rd50, %r32, 4;
	add.s64 	%rd51, %rd13, %rd50;
	ld.global.f32 	%f30, [%rd51];
	add.s64 	%rd52, %rd14, %rd50;
	ld.global.f32 	%f31, [%rd52];
	fma.rn.f32 	%f32, %f2, %f30, %f31;
	add.s64 	%rd53, %rd15, %rd50;
	st.global.f32 	[%rd53], %f32;
$L__BB2_32:
	add.s32 	%r33, %r31, 256;
	setp.ge.s32 	%p20, %r33, %r2;
	@%p20 bra 	$L__BB2_34;
	mul.wide.s32 	%rd54, %r33, 4;
	add.s64 	%rd55, %rd13, %rd54;
	ld.global.f32 	%f33, [%rd55];
	add.s64 	%rd56, %rd14, %rd54;
	ld.global.f32 	%f34, [%rd56];
	fma.rn.f32 	%f35, %f2, %f33, %f34;
	add.s64 	%rd57, %rd15, %rd54;
	st.global.f32 	[%rd57], %f35;
$L__BB2_34:
	add.s32 	%r34, %r31, 384;
	setp.ge.s32 	%p21, %r34, %r2;
	@%p21 bra 	$L__BB2_36;
	mul.wide.s32 	%rd58, %r34, 4;
	add.s64 	%rd59, %rd13, %rd58;
	ld.global.f32 	%f36, [%rd59];
	add.s64 	%rd60, %rd14, %rd58;
	ld.global.f32 	%f37, [%rd60];
	fma.rn.f32 	%f38, %f2, %f36, %f37;
	add.s64 	%rd61, %rd15, %rd58;
	st.global.f32 	[%rd61], %f38;
$L__BB2_36:
	add.s32 	%r75, %r75, 4;
$L__BB2_37:
	setp.eq.s32 	%p22, %r30, 0;
	@%p22 bra 	$L__BB2_59;
	setp.eq.s32 	%p23, %r30, 1;
	@%p23 bra 	$L__BB2_44;
	shl.b32 	%r55, %r75, 7;
	add.s32 	%r37, %r55, %r4;
	setp.ge.s32 	%p24, %r37, %r2;
	@%p24 bra 	$L__BB2_41;
	mul.wide.s32 	%rd62, %r37, 4;
	add.s64 	%rd63, %rd13, %rd62;
	ld.global.f32 	%f39, [%rd63];
	add.s64 	%rd64, %rd14, %rd62;
	ld.global.f32 	%f40, [%rd64];
	fma.rn.f32 	%f41, %f2, %f39, %f40;
	add.s64 	%rd65, %rd15, %rd62;
	st.global.f32 	[%rd65], %f41;
$L__BB2_41:
	add.s32 	%r38, %r37, 128;
	setp.ge.s32 	%p25, %r38, %r2;
	@%p25 bra 	$L__BB2_43;
	mul.wide.s32 	%rd66, %r38, 4;
	add.s64 	%rd67, %rd13, %rd66;
	ld.global.f32 	%f42, [%rd67];
	add.s64 	%rd68, %rd14, %rd66;
	ld.global.f32 	%f43, [%rd68];
	fma.rn.f32 	%f44, %f2, %f42, %f43;
	add.s64 	%rd69, %rd15, %rd66;
	st.global.f32 	[%rd69], %f44;
$L__BB2_43:
	add.s32 	%r75, %r75, 2;
$L__BB2_44:
	and.b32  	%r56, %r42, 1;
	setp.eq.b32 	%p26, %r56, 1;
	not.pred 	%p27, %p26;
	@%p27 bra 	$L__BB2_59;
	shl.b32 	%r57, %r75, 7;
	add.s32 	%r41, %r57, %r4;
	setp.ge.s32 	%p28, %r41, %r2;
	@%p28 bra 	$L__BB2_59;
	mul.wide.s32 	%rd70, %r41, 4;
	add.s64 	%rd71, %rd13, %rd70;
	ld.global.f32 	%f45, [%rd71];
	add.s64 	%rd72, %rd14, %rd70;
	ld.global.f32 	%f46, [%rd72];
	fma.rn.f32 	%f47, %f2, %f45, %f46;
	add.s64 	%rd73, %rd15, %rd70;
	st.global.f32 	[%rd73], %f47;
	bra.uni 	$L__BB2_59;
$L__BB2_47:
	setp.lt.s32 	%p29, %r42, 1;
	@%p29 bra 	$L__BB2_59;
	and.b32  	%r12, %r42, 7;
	setp.lt.u32 	%p30, %r42, 8;
	mov.b32 	%r73, 0;
	@%p30 bra 	$L__BB2_51;
	and.b32  	%r59, %r42, 2147483640;
	neg.s32 	%r70, %r59;
	mul.wide.u32 	%rd74, %r4, 4;
	add.s64 	%rd16, %rd1, %rd74;
	add.s64 	%rd75, %rd102, 1536;
	add.s64 	%rd18, %rd2, %rd75;
	add.s32 	%r69, %r4, 128;
	add.s64 	%rd19, %rd3, %rd75;
	add.s64 	%rd20, %rd1, %rd75;
$L__BB2_50:
	.pragma "nounroll";
	and.b32  	%r73, %r42, 2147483640;
	mul.wide.s32 	%rd76, %r69, 4;
	add.s64 	%rd77, %rd18, %rd76;
	add.s64 	%rd78, %rd19, %rd76;
	add.s64 	%rd79, %rd20, %rd76;
	cvta.to.global.u64 	%rd80, %rd26;
	mul.wide.u32 	%rd81, %r4, 4;
	add.s64 	%rd82, %rd80, %rd81;
	add.s64 	%rd83, %rd82, %rd102;
	ld.global.f32 	%f48, [%rd83];
	cvta.to.global.u64 	%rd84, %rd28;
	add.s64 	%rd85, %rd84, %rd81;
	add.s64 	%rd86, %rd85, %rd102;
	ld.global.f32 	%f49, [%rd86];
	fma.rn.f32 	%f50, %f2, %f48, %f49;
	add.s64 	%rd87, %rd16, %rd102;
	st.global.f32 	[%rd87], %f50;
	ld.global.f32 	%f51, [%rd77+-1536];
	ld.global.f32 	%f52, [%rd78+-1536];
	fma.rn.f32 	%f53, %f2, %f51, %f52;
	st.global.f32 	[%rd79+-1536], %f53;
	ld.global.f32 	%f54, [%rd77+-1024];
	ld.global.f32 	%f55, [%rd78+-1024];
	fma.rn.f32 	%f56, %f2, %f54, %f55;
	st.global.f32 	[%rd79+-1024], %f56;
	ld.global.f32 	%f57, [%rd77+-512];
	ld.global.f32 	%f58, [%rd78+-512];
	fma.rn.f32 	%f59, %f2, %f57, %f58;
	st.global.f32 	[%rd79+-512], %f59;
	ld.global.f32 	%f60, [%rd77];
	ld.global.f32 	%f61, [%rd78];
	fma.rn.f32 	%f62, %f2, %f60, %f61;
	st.global.f32 	[%rd79], %f62;
	ld.global.f32 	%f63, [%rd77+512];
	ld.global.f32 	%f64, [%rd78+512];
	fma.rn.f32 	%f65, %f2, %f63, %f64;
	st.global.f32 	[%rd79+512], %f65;
	ld.global.f32 	%f66, [%rd77+1024];
	ld.global.f32 	%f67, [%rd78+1024];
	fma.rn.f32 	%f68, %f2, %f66, %f67;
	st.global.f32 	[%rd79+1024], %f68;
	ld.global.f32 	%f69, [%rd77+1536];
	ld.global.f32 	%f70, [%rd78+1536];
	fma.rn.f32 	%f71, %f2, %f69, %f70;
	st.global.f32 	[%rd79+1536], %f71;
	add.s32 	%r70, %r70, 8;
	add.s64 	%rd102, %rd102, 4096;
	add.s32 	%r69, %r69, 1024;
	setp.eq.s32 	%p31, %r70, 0;
	@%p31 bra 	$L__BB2_51;
	bra.uni 	$L__BB2_50;
$L__BB2_51:
	setp.eq.s32 	%p32, %r12, 0;
	@%p32 bra 	$L__BB2_59;
	and.b32  	%r24, %r42, 3;
	setp.lt.u32 	%p33, %r12, 4;
	@%p33 bra 	$L__BB2_54;
	shl.b32 	%r60, %r73, 7;
	add.s32 	%r61, %r60, %r4;
	mul.wide.s32 	%rd88, %r61, 4;
	add.s64 	%rd89, %rd13, %rd88;
	ld.global.f32 	%f72, [%rd89];
	add.s64 	%rd90, %rd14, %rd88;
	ld.global.f32 	%f73, [%rd90];
	fma.rn.f32 	%f74, %f2, %f72, %f73;
	add.s64 	%rd91, %rd15, %rd88;
	st.global.f32 	[%rd91], %f74;
	ld.global.f32 	%f75, [%rd89+512];
	ld.global.f32 	%f76, [%rd90+512];
	fma.rn.f32 	%f77, %f2, %f75, %f76;
	st.global.f32 	[%rd91+512], %f77;
	ld.global.f32 	%f78, [%rd89+1024];
	ld.global.f32 	%f79, [%rd90+1024];
	fma.rn.f32 	%f80, %f2, %f78, %f79;
	st.global.f32 	[%rd91+1024], %f80;
	ld.global.f32 	%f81, [%rd89+1536];
	ld.global.f32 	%f82, [%rd90+1536];
	fma.rn.f32 	%f83, %f2, %f81, %f82;
	st.global.f32 	[%rd91+1536], %f83;
	add.s32 	%r73, %r73, 4;
$L__BB2_54:
	setp.eq.s32 	%p34, %r24, 0;
	@%p34 bra 	$L__BB2_59;
	setp.eq.s32 	%p35, %r24, 1;
	@%p35 bra 	$L__BB2_57;
	shl.b32 	%r62, %r73, 7;
	add.s32 	%r63, %r62, %r4;
	mul.wide.s32 	%rd92, %r63, 4;
	add.s64 	%rd93, %rd13, %rd92;
	ld.global.f32 	%f84, [%rd93];
	add.s64 	%rd94, %rd14, %rd92;
	ld.global.f32 	%f85, [%rd94];
	fma.rn.f32 	%f86, %f2, %f84, %f85;
	add.s64 	%rd95, %rd15, %rd92;
	st.global.f32 	[%rd95], %f86;
	ld.global.f32 	%f87, [%rd93+512];
	ld.global.f32 	%f88, [%rd94+512];
	fma.rn.f32 	%f89, %f2, %f87, %f88;
	st.global.f32 	[%rd95+512], %f89;
	add.s32 	%r73, %r73, 2;
$L__BB2_57:
	and.b32  	%r64, %r42, 1;
	setp.eq.b32 	%p36, %r64, 1;
	not.pred 	%p37, %p36;
	@%p37 bra 	$L__BB2_59;
	shl.b32 	%r65, %r73, 7;
	add.s32 	%r66, %r65, %r4;
	mul.wide.s32 	%rd96, %r66, 4;
	add.s64 	%rd97, %rd13, %rd96;
	ld.global.f32 	%f90, [%rd97];
	add.s64 	%rd98, %rd14, %rd96;
	ld.global.f32 	%f91, [%rd98];
	fma.rn.f32 	%f92, %f2, %f90, %f91;
	add.s64 	%rd99, %rd15, %rd96;
	st.global.f32 	[%rd99], %f92;
$L__BB2_59:
	ret;

}


// ===== COMPILED SASS (sm_100) =====

	.target	sm_100

	.elftype	@"ET_EXEC"


//--------------------- .note.nv.tkinfo           --------------------------
	.section	.note.nv.tkinfo,"",@"SHT_NOTE"
	.sectionflags	@"SHF_NOTE_NV_TKINFO"
	.tkinfo
        /*0018*/ 	.word	0x00000002
        /*0030*/ 	.string	""
        /*0030*/ 	.string	"ptxas"
        /*0030*/ 	.string	"Cuda compilation tools, release 13.0, V13.0.88"
        /*0030*/ 	.string	"Build cuda_13.0.r13.0/compiler.36424714_0"
        /*0030*/ 	.string	"-arch sm_100 -m 64 "



//--------------------- .note.nv.cuinfo           --------------------------
	.section	.note.nv.cuinfo,"",@"SHT_NOTE"
	.sectionflags	@"SHF_NOTE_NV_CUINFO"
        /*0018*/ 	.short	0x0002
        /*001a*/ 	.short	0x0064
        /*001c*/ 	.short	0x0082
	.zero		2


//--------------------- .nv.info                  --------------------------
	.section	.nv.info,"",@"SHT_CUDA_INFO"
	.align	4


	//----- nvinfo : EIATTR_REGCOUNT
	.align		4
        /*0000*/ 	.byte	0x04, 0x2f
        /*0002*/ 	.short	(.L_44 - .L_43)
	.align		4
.L_43:
        /*0004*/ 	.word	index@(_ZN3cub18CUB_300001_SM_10006detail11EmptyKernelIvEEvv)
        /*0008*/ 	.word	0x00000004


	//----- nvinfo : EIATTR_FRAME_SIZE
	.align		4
.L_44:
        /*000c*/ 	.byte	0x04, 0x11
        /*000e*/ 	.short	(.L_46 - .L_45)
	.align		4
.L_45:
        /*0010*/ 	.word	index@(_ZN3cub18CUB_300001_SM_10006detail11EmptyKernelIvEEvv)
        /*0014*/ 	.word	0x00000000


	//----- nvinfo : EIATTR_REGCOUNT
	.align		4
.L_46:
        /*0018*/ 	.byte	0x04, 0x2f
        /*001a*/ 	.short	(.L_48 - .L_47)
	.align		4
.L_47:
        /*001c*/ 	.word	index@(_ZN3cub18CUB_300001_SM_10006detail9transform16transform_kernelINS2_10policy_hubILb1EN4cuda3std3__45tupleIJN6thrust24THRUST_300001_SM_1000_NS6detail15normal_iteratorINSA_10device_ptrIfEEEESF_EEEE10policy1000Ei7functorSF_JPfSK_EEEvT0_iT1_T2_DpNS2_10kernel_argIT3_EE)
        /*0020*/ 	.word	0x0000001e


	//----- nvinfo : EIATTR_FRAME_SIZE
	.align		4
.L_48:
        /*0024*/ 	.byte	0x04, 0x11
        /*0026*/ 	.short	(.L_50 - .L_49)
	.align		4
.L_49:
        /*0028*/ 	.word	index@(_ZN3cub18CUB_300001_SM_10006detail9transform16transform_kernelINS2_10policy_hubILb1EN4cuda3std3__45tupleIJN6thrust24THRUST_300001_SM_1000_NS6detail15normal_iteratorINSA_10device_ptrIfEEEESF_EEEE10policy1000Ei7functorSF_JPfSK_EEEvT0_iT1_T2_DpNS2_10kernel_argIT3_EE)
        /*002c*/ 	.word	0x00000000


	//----- nvinfo : EIATTR_REGCOUNT
	.align		4
.L_50:
        /*0030*/ 	.byte	0x04, 0x2f
        /*0032*/ 	.short	(.L_52 - .L_51)
	.align		4
.L_51:
        /*0034*/ 	.word	index@(_ZN3cub18CUB_300001_SM_10006detail9transform16transform_kernelINS2_10policy_hubILb1EN4cuda3std3__45tupleIJN6thrust24THRUST_300001_SM_1000_NS6detail15normal_iteratorINSA_10device_ptrIfEEEESF_EEEE10policy1000El7functorSF_JPfSK_EEEvT0_iT1_T2_DpNS2_10kernel_argIT3_EE)
        /*0038*/ 	.word	0x00000020


	//----- nvinfo : EIATTR_FRAME_SIZE
	.align		4
.L_52:
        /*003c*/ 	.byte	0x04, 0x11
        /*003e*/ 	.short	(.L_54 - .L_53)
	.align		4
.L_53:
        /*0040*/ 	.word	index@(_ZN3cub18CUB_300001_SM_10006detail9transform16transform_kernelINS2_10policy_hubILb1EN4cuda3std3__45tupleIJN6thrust24THRUST_300001_SM_1000_NS6detail15normal_iteratorINSA_10device_ptrIfEEEESF_EEEE10policy1000El7functorSF_JPfSK_EEEvT0_iT1_T2_DpNS2_10kernel_argIT3_EE)
        /*0044*/ 	.word	0x00000000


	//----- nvinfo : EIATTR_MIN_STACK_SIZE
	.align		4
.L_54:
        /*0048*/ 	.byte	0x04, 0x12
        /*004a*/ 	.short	(.L_56 - .L_55)
	.align		4
.L_55:
        /*004c*/ 	.word	index@(_ZN3cub18CUB_300001_SM_10006detail9transform16transform_kernelINS2_10policy_hubILb1EN4cuda3std3__45tupleIJN6thrust24THRUST_300001_SM_1000_NS6detail15normal_iteratorINSA_10device_ptrIfEEEESF_EEEE10policy1000El7functorSF_JPfSK_EEEvT0_iT1_T2_DpNS2_10kernel_argIT3_EE)
        /*0050*/ 	.word	0x00000000


	//----- nvinfo : EIATTR_MIN_STACK_SIZE
	.align		4
.L_56:
        /*0054*/ 	.byte	0x04, 0x12
        /*0056*/ 	.short	(.L_58 - .L_57)
	.align		4
.L_57:
        /*0058*/ 	.word	index@(_ZN3cub18CUB_300001_SM_10006detail9transform16transform_kernelINS2_10policy_hubILb1EN4cuda3std3__45tupleIJN6thrust24THRUST_300001_SM_1000_NS6detail15normal_iteratorINSA_10device_ptrIfEEEESF_EEEE10policy1000Ei7functorSF_JPfSK_EEEvT0_iT1_T2_DpNS2_10kernel_argIT3_EE)
        /*005c*/ 	.word	0x00000000


	//----- nvinfo : EIATTR_MIN_STACK_SIZE
	.align		4
.L_58:
        /*0060*/ 	.byte	0x04, 0x12
        /*0062*/ 	.short	(.L_60 - .L_59)
	.align		4
.L_59:
        /*0064*/ 	.word	index@(_ZN3cub18CUB_300001_SM_10006detail11EmptyKernelIvEEvv)
        /*0068*/ 	.word	0x00000000
.L_60:


//--------------------- .nv.compat                --------------------------
	.section	.nv.compat,"",@"SHT_CUDA_COMPAT_INFO"
	.align	4
        /*0000*/ 	.byte	0x02, 0x09, 0x00, 0x00, 0x02, 0x02, 0x01, 0x00, 0x02, 0x05, 0x05, 0x00, 0x03, 0x07, 0x01, 0x01
        /*0010*/ 	.byte	0x02, 0x03, 0x00, 0x00, 0x02, 0x06, 0x01, 0x00, 0x04, 0x0b, 0x08, 0x00, 0x09, 0x00, 0x00, 0x00
        /*0020*/ 	.byte	0x00, 0x00, 0x00, 0x00


//--------------------- .nv.info._ZN3cub18CUB_300001_SM_10006detail9transform16transform_kernelINS2_10policy_hubILb1EN4cuda3std3__45tupleIJN6thrust24THRUST_300001_SM_1000_NS6detail15normal_iteratorINSA_10device_ptrIfEEEESF_EEEE10policy1000El7functorSF_JPfSK_EEEvT0_iT1_T2_DpNS2_10kernel_argIT3_EE --------------------------
	.section	.nv.info._ZN3cub18CUB_300001_SM_10006detail9transform16transform_kernelINS2_10policy_hubILb1EN4cuda3std3__45tupleIJN6thrust24THRUST_300001_SM_1000_NS6detail15normal_iteratorINSA_10device_ptrIfEEEESF_EEEE10policy1000El7functorSF_JPfSK_EEEvT0_iT1_T2_DpNS2_10kernel_argIT3_EE,"",@"SHT_CUDA_INFO"
	.sectionflags	@""
	.align	4


	//----- nvinfo : EIATTR_CUDA_API_VERSION
	.align		4
        /*0000*/ 	.byte	0x04, 0x37
        /*0002*/ 	.short	(.L_62 - .L_61)
.L_61:
        /*0004*/ 	.word	0x00000082


	//----- nvinfo : EIATTR_KPARAM_INFO
	.align		4
.L_62:
        /*0008*/ 	.byte	0x04, 0x17
        /*000a*/ 	.short	(.L_64 - .L_63)
.L_63:
        /*000c*/ 	.word	0x00000000
        /*0010*/ 	.short	0x0005
        /*0012*/ 	.short	0x0028
        /*0014*/ 	.byte	0x00, 0xf0, 0x41, 0x00


	//----- nvinfo : EIATTR_KPARAM_INFO
	.align		4
.L_64:
        /*0018*/ 	.byte	0x04, 0x17
        /*001a*/ 	.short	(.L_66 - .L_65)
.L_65:
        /*001c*/ 	.word	0x00000000
        /*0020*/ 	.short	0x0004
        /*0022*/ 	.short	0x0018
        /*0024*/ 	.byte	0x00, 0xf0, 0x41, 0x00


	//----- nvinfo : EIATTR_KPARAM_INFO
	.align		4
.L_66:
        /*0028*/ 	.byte	0x04, 0x17
        /*002a*/ 	.short	(.L_68 - .L_67)
.L_67:
        /*002c*/ 	.word	0x00000000
        /*0030*/ 	.short	0x0003
        /*0032*/ 	.short	0x0010
        /*0034*/ 	.byte	0x00, 0xf0, 0x21, 0x00


	//----- nvinfo : EIATTR_KPARAM_INFO
	.align		4
.L_68:
        /*0038*/ 	.byte	0x04, 0x17
        /*003a*/ 	.short	(.L_70 - .L_69)
.L_69:
        /*003c*/ 	.word	0x00000000
        /*0040*/ 	.short	0x0002
        /*0042*/ 	.short	0x000c
        /*0044*/ 	.byte	0x00, 0xf0, 0x11, 0x00


	//----- nvinfo : EIATTR_KPARAM_INFO
	.align		4
.L_70:
        /*0048*/ 	.byte	0x04, 0x17
        /*004a*/ 	.short	(.L_72 - .L_71)
.L_71:
        /*004c*/ 	.word	0x00000000
        /*0050*/ 	.short	0x0001
        /*0052*/ 	.short	0x0008
        /*0054*/ 	.byte	0x00, 0xf0, 0x11, 0x00


	//----- nvinfo : EIATTR_KPARAM_INFO
	.align		4
.L_72:
        /*0058*/ 	.byte	0x04, 0x17
        /*005a*/ 	.short	(.L_74 - .L_73)
.L_73:
        /*005c*/ 	.word	0x00000000
        /*0060*/ 	.short	0x0000
        /*0062*/ 	.short	0x0000
        /*0064*/ 	.byte	0x00, 0xf0, 0x21, 0x00


	//----- nvinfo : EIATTR_SPARSE_MMA_MASK
	.align		4
.L_74:
        /*0068*/ 	.byte	0x03, 0x50
        /*006a*/ 	.short	0x0000


	//----- nvinfo : EIATTR_MAXREG_COUNT
	.align		4
        /*006c*/ 	.byte	0x03, 0x1b
        /*006e*/ 	.short	0x00ff


	//----- nvinfo : EIATTR_MERCURY_ISA_VERSION
	.align		4
        /*0070*/ 	.byte	0x03, 0x5f
        /*0072*/ 	.short	0x0101


	//----- nvinfo : EIATTR_VRC_CTA_INIT_COUNT
	.align		4
        /*0074*/ 	.byte	0x02, 0x4a
	.zero		1
	.zero		1


	//----- nvinfo : EIATTR_EXIT_INSTR_OFFSETS
	.align		4
        /*0078*/ 	.byte	0x04, 0x1c
        /*007a*/ 	.short	(.L_76 - .L_75)


	//   ....[0]....
.L_75:
        /*007c*/ 	.word	0x000003e0


	//   ....[1]....
        /*0080*/ 	.word	0x00000c90


	//   ....[2]....
        /*0084*/ 	.word	0x00000f80


	//   ....[3]....
        /*0088*/ 	.word	0x00001120


	//   ....[4]....
        /*008c*/ 	.word	0x00001150


	//   ....[5]....
        /*0090*/ 	.word	0x000011e0


	//   ....[6]....
        /*0094*/ 	.word	0x00001200


	//   ....[7]....
        /*0098*/ 	.word	0x00001700


	//   ....[8]....
        /*009c*/ 	.word	0x00001960


	//   ....[9]....
        /*00a0*/ 	.word	0x00001a90


	//   ....[10]....
        /*00a4*/ 	.word	0x00001b30


	//----- nvinfo : EIATTR_MAX_THREADS
	.align		4
.L_76:
        /*00a8*/ 	.byte	0x04, 0x05
        /*00aa*/ 	.short	(.L_78 - .L_77)
.L_77:
        /*00ac*/ 	.word	0x00000080
        /*00b0*/ 	.word	0x00000001
        /*00b4*/ 	.word	0x00000001


	//----- nvinfo : EIATTR_CRS_STACK_SIZE
	.align		4
.L_78:
        /*00b8*/ 	.byte	0x04, 0x1e
        /*00ba*/ 	.short	(.L_80 - .L_79)
.L_79:
        /*00bc*/ 	.word	0x00000000


	//----- nvinfo : EIATTR_CBANK_PARAM_SIZE
	.align		4
.L_80:
        /*00c0*/ 	.byte	0x03, 0x19
        /*00c2*/ 	.short	0x0038


	//----- nvinfo : EIATTR_PARAM_CBANK
	.align		4
        /*00c4*/ 	.byte	0x04, 0x0a
        /*00c6*/ 	.short	(.L_82 - .L_81)
	.align		4
.L_81:
        /*00c8*/ 	.word	index@(.nv.constant0._ZN3cub18CUB_300001_SM_10006detail9transform16transform_kernelINS2_10policy_hubILb1EN4cuda3std3__45tupleIJN6thrust24THRUST_300001_SM_1000_NS6detail15normal_iteratorINSA_10device_ptrIfEEEESF_EEEE10policy1000El7functorSF_JPfSK_EEEvT0_iT1_T2_DpNS2_10kernel_argIT3_EE)
        /*00cc*/ 	.short	0x0380
        /*00ce*/ 	.short	0x0038


	//----- nvinfo : EIATTR_SW_WAR
	.align		4
.L_82:
        /*00d0*/ 	.byte	0x04, 0x36
        /*00d2*/ 	.short	(.L_84 - .L_83)
.L_83:
        /*00d4*/ 	.word	0x00000008
.L_84:


//--------------------- .nv.info._ZN3cub18CUB_300001_SM_10006detail9transform16transform_kernelINS2_10policy_hubILb1EN4cuda3std3__45tupleIJN6thrust24THRUST_300001_SM_1000_NS6detail15normal_iteratorINSA_10device_ptrIfEEEESF_EEEE10policy1000Ei7functorSF_JPfSK_EEEvT0_iT1_T2_DpNS2_10kernel_argIT3_EE --------------------------
	.section	.nv.info._ZN3cub18CUB_300001_SM_10006detail9transform16transform_kernelINS2_10policy_hubILb1EN4cuda3std3__45tupleIJN6thrust24THRUST_300001_SM_1000_NS6detail15normal_iteratorINSA_10device_ptrIfEEEESF_EEEE10policy1000Ei7functorSF_JPfSK_EEEvT0_iT1_T2_DpNS2_10kernel_argIT3_EE,"",@"SHT_CUDA_INFO"
	.sectionflags	@""
	.align	4


	//----- nvinfo : EIATTR_CUDA_API_VERSION
	.align		4
        /*0000*/ 	.byte	0x04, 0x37
        /*0002*/ 	.short	(.L_86 - .L_85)
.L_85:
        /*0004*/ 	.word	0x00000082


	//----- nvinfo : EIATTR_KPARAM_INFO
	.align		4
.L_86:
        /*0008*/ 	.byte	0x04, 0x17
        /*000a*/ 	.short	(.L_88 - .L_87)
.L_87:
        /*000c*/ 	.word	0x00000000
        /*0010*/ 	.short	0x0005
        /*0012*/ 	.short	0x0028
        /*0014*/ 	.byte	0x00, 0xf0, 0x41, 0x00


	//----- nvinfo : EIATTR_KPARAM_INFO
	.align		4
.L_88:
        /*0018*/ 	.byte	0x04, 0x17
        /*001a*/ 	.short	(.L_90 - .L_89)
.L_89:
        /*001c*/ 	.word	0x00000000
        /*0020*/ 	.short	0x0004
        /*0022*/ 	.short	0x0018
        /*0024*/ 	.byte	0x00, 0xf0, 0x41, 0x00


	//----- nvinfo : EIATTR_KPARAM_INFO
	.align		4
.L_90:
        /*0028*/ 	.byte	0x04, 0x17
        /*002a*/ 	.short	(.L_92 - .L_91)
.L_91:
        /*002c*/ 	.word	0x00000000
        /*0030*/ 	.short	0x0003
        /*0032*/ 	.short	0x0010
        /*0034*/ 	.byte	0x00, 0xf0, 0x21, 0x00


	//----- nvinfo : EIATTR_KPARAM_INFO
	.align		4
.L_92:
        /*0038*/ 	.byte	0x04, 0x17
        /*003a*/ 	.short	(.L_94 - .L_93)
.L_93:
        /*003c*/ 	.word	0x00000000
        /*0040*/ 	.short	0x0002
        /*0042*/ 	.short	0x0008
        /*0044*/ 	.byte	0x00, 0xf0, 0x11, 0x00


	//----- nvinfo : EIATTR_KPARAM_INFO
	.align		4
.L_94:
        /*0048*/ 	.byte	0x04, 0x17
        /*004a*/ 	.short	(.L_96 - .L_95)
.L_95:
        /*004c*/ 	.word	0x00000000
        /*0050*/ 	.short	0x0001
        /*0052*/ 	.short	0x0004
        /*0054*/ 	.byte	0x00, 0xf0, 0x11, 0x00


	//----- nvinfo : EIATTR_KPARAM_INFO
	.align		4
.L_96:
        /*0058*/ 	.byte	0x04, 0x17
        /*005a*/ 	.short	(.L_98 - .L_97)
.L_97:
        /*005c*/ 	.word	0x00000000
        /*0060*/ 	.short	0x0000
        /*0062*/ 	.short	0x0000
        /*0064*/ 	.byte	0x00, 0xf0, 0x11, 0x00


	//----- nvinfo : EIATTR_SPARSE_MMA_MASK
	.align		4
.L_98:
        /*0068*/ 	.byte	0x03, 0x50
        /*006a*/ 	.short	0x0000


	//----- nvinfo : EIATTR_MAXREG_COUNT
	.align		4
        /*006c*/ 	.byte	0x03, 0x1b
        /*006e*/ 	.short	0x00ff


	//----- nvinfo : EIATTR_MERCURY_ISA_VERSION
	.align		4
        /*0070*/ 	.byte	0x03, 0x5f
        /*0072*/ 	.short	0x0101


	//----- nvinfo : EIATTR_VRC_CTA_INIT_COUNT
	.align		4
        /*0074*/ 	.byte	0x02, 0x4a
	.zero		1
	.zero		1


	//----- nvinfo : EIATTR_EXIT_INSTR_OFFSETS
	.align		4
        /*0078*/ 	.byte	0x04, 0x1c
        /*007a*/ 	.short	(.L_100 - .L_99)


	//   ....[0]....
.L_99:
        /*007c*/ 	.word	0x000002f0


	//   ....[1]....
        /*0080*/ 	.word	0x00000810


	//   ....[2]....
        /*0084*/ 	.word	0x00000a70


	//   ....[3]....
        /*0088*/ 	.word	0x00000bb0


	//   ....[4]....
        /*008c*/ 	.word	0x00000c60


	//   ....[5]....
        /*0090*/ 	.word	0x00000c90


	//   ....[6]....
        /*0094*/ 	.word	0x00001210


	//   ....[7]....
        /*0098*/ 	.word	0x00001540


	//   ....[8]....
        /*009c*/ 	.word	0x00001700


	//   ....[9]....
        /*00a0*/ 	.word	0x00001730


	//   ....[10]....
        /*00a4*/ 	.word	0x000017d0


	//----- nvinfo : EIATTR_MAX_THREADS
	.align		4
.L_100:
        /*00a8*/ 	.byte	0x04, 0x05
        /*00aa*/ 	.short	(.L_102 - .L_101)
.L_101:
        /*00ac*/ 	.word	0x00000080
        /*00b0*/ 	.word	0x00000001
        /*00b4*/ 	.word	0x00000001


	//----- nvinfo : EIATTR_CRS_STACK_SIZE
	.align		4
.L_102:
        /*00b8*/ 	.byte	0x04, 0x1e
        /*00ba*/ 	.short	(.L_104 - .L_103)
.L_103:
        /*00bc*/ 	.word	0x00000000


	//----- nvinfo : EIATTR_CBANK_PARAM_SIZE
	.align		4
.L_104:
        /*00c0*/ 	.byte	0x03, 0x19
        /*00c2*/ 	.short	0x0038


	//----- nvinfo : EIATTR_PARAM_CBANK
	.align		4
        /*00c4*/ 	.byte	0x04, 0x0a
        /*00c6*/ 	.short	(.L_106 - .L_105)
	.align		4
.L_105:
        /*00c8*/ 	.word	index@(.nv.constant0._ZN3cub18CUB_300001_SM_10006detail9transform16transform_kernelINS2_10policy_hubILb1EN4cuda3std3__45tupleIJN6thrust24THRUST_300001_SM_1000_NS6detail15normal_iteratorINSA_10device_ptrIfEEEESF_EEEE10policy1000Ei7functorSF_JPfSK_EEEvT0_iT1_T2_DpNS2_10kernel_argIT3_EE)
        /*00cc*/ 	.short	0x0380
        /*00ce*/ 	.short	0x0038


	//----- nvinfo : EIATTR_SW_WAR
	.align		4
.L_106:
        /*00d0*/ 	.byte	0x04, 0x36
        /*00d2*/ 	.short	(.L_108 - .L_107)
.L_107:
        /*00d4*/ 	.word	0x00000008
.L_108:


//--------------------- .nv.info._ZN3cub18CUB_300001_SM_10006detail11EmptyKernelIvEEvv --------------------------
	.section	.nv.info._ZN3cub18CUB_300001_SM_10006detail11EmptyKernelIvEEvv,"",@"SHT_CUDA_INFO"
	.sectionflags	@""
	.align	4


	//----- nvinfo : EIATTR_CUDA_API_VERSION
	.align		4
        /*0000*/ 	.byte	0x04, 0x37
        /*0002*/ 	.short	(.L_110 - .L_109)
.L_109:
        /*0004*/ 	.word	0x00000082


	//----- nvinfo : EIATTR_SPARSE_MMA_MASK
	.align		4
.L_110:
        /*0008*/ 	.byte	0x03, 0x50
        /*000a*/ 	.short	0x0000


	//----- nvinfo : EIATTR_MAXREG_COUNT
	.align		4
        /*000c*/ 	.byte	0x03, 0x1b
        /*000e*/ 	.short	0x00ff


	//----- nvinfo : EIATTR_MERCURY_ISA_VERSION
	.align		4
        /*0010*/ 	.byte	0x03, 0x5f
        /*0012*/ 	.short	0x0101


	//----- nvinfo : EIATTR_VRC_CTA_INIT_COUNT
	.align		4
        /*0014*/ 	.byte	0x02, 0x4a
	.zero		1
	.zero		1


	//----- nvinfo : EIATTR_EXIT_INSTR_OFFSETS
	.align		4
        /*0018*/ 	.byte	0x04, 0x1c
        /*001a*/ 	.short	(.L_112 - .L_111)


	//   ....[0]....
.L_111:
        /*001c*/ 	.word	0x00000010


	//----- nvinfo : EIATTR_SW_WAR
	.align		4
.L_112:
        /*0020*/ 	.byte	0x04, 0x36
        /*0022*/ 	.short	(.L_114 - .L_113)
.L_113:
        /*0024*/ 	.word	0x00000008
.L_114:


//--------------------- .nv.callgraph             --------------------------
	.section	.nv.callgraph,"",@"SHT_CUDA_CALLGRAPH"
	.align	4
	.sectionentsize	8
	.align		4
        /*0000*/ 	.word	0x00000000
	.align		4
        /*0004*/ 	.word	0xffffffff
	.align		4
        /*0008*/ 	.word	0x00000000
	.align		4
        /*000c*/ 	.word	0xfffffffe
	.align		4
        /*0010*/ 	.word	0x00000000
	.align		4
        /*0014*/ 	.word	0xfffffffd
	.align		4
        /*0018*/ 	.word	0x00000000
	.align		4
        /*001c*/ 	.word	0xfffffffc


//--------------------- .nv.constant4             --------------------------
	.section	.nv.constant4,"a",@progbits
	.align	8
	.align		8
.nv.constant4:
        /*0000*/ 	.dword	_ZN34_INTERNAL_f12cc5ad_4_k_cu_1bfc1b364cuda3std3__45__cpo5beginE
	.align		8
        /*0008*/ 	.dword	_ZN34_INTERNAL_f12cc5ad_4_k_cu_1bfc1b364cuda3std3__45__cpo3endE
	.align		8
        /*0010*/ 	.dword	_ZN34_INTERNAL_f12cc5ad_4_k_cu_1bfc1b364cuda3std3__45__cpo6cbeginE
	.align		8
        /*0018*/ 	.dword	_ZN34_INTERNAL_f12cc5ad_4_k_cu_1bfc1b364cuda3std3__45__cpo4cendE
	.align		8
        /*0020*/ 	.dword	_ZN34_INTERNAL_f12cc5ad_4_k_cu_1bfc1b364cuda3std3__45__cpo6rbeginE
	.align		8
        /*0028*/ 	.dword	_ZN34_INTERNAL_f12cc5ad_4_k_cu_1bfc1b364cuda3std3__45__cpo4rendE
	.align		8
        /*0030*/ 	.dword	_ZN34_INTERNAL_f12cc5ad_4_k_cu_1bfc1b364cuda3std3__45__cpo7crbeginE
	.align		8
        /*0038*/ 	.dword	_ZN34_INTERNAL_f12cc5ad_4_k_cu_1bfc1b364cuda3std3__45__cpo5crendE
	.align		8
        /*0040*/ 	.dword	_ZN34_INTERNAL_f12cc5ad_4_k_cu_1bfc1b364cuda3std3__436_GLOBAL__N__f12cc5ad_4_k_cu_1bfc1b366ignoreE
	.align		8
        /*0048*/ 	.dword	_ZN34_INTERNAL_f12cc5ad_4_k_cu_1bfc1b364cuda3std3__419piecewise_constructE
	.align		8
        /*0050*/ 	.dword	_ZN34_INTERNAL_f12cc5ad_4_k_cu_1bfc1b364cuda3std3__48in_placeE
	.align		8
        /*0058*/ 	.dword	_ZN34_INTERNAL_f12cc5ad_4_k_cu_1bfc1b364cuda3std3__420unreachable_sentinelE
	.align		8
        /*0060*/ 	.dword	_ZN34_INTERNAL_f12cc5ad_4_k_cu_1bfc1b364cuda3std3__47nulloptE
	.align		8
        /*0068*/ 	.dword	_ZN34_INTERNAL_f12cc5ad_4_k_cu_1bfc1b364cuda3std3__48unexpectE
	.align		8
        /*0070*/ 	.dword	_ZN34_INTERNAL_f12cc5ad_4_k_cu_1bfc1b364cuda3std6ranges3__45__cpo4swapE
	.align		8
        /*0078*/ 	.dword	_ZN34_INTERNAL_f12cc5ad_4_k_cu_1bfc1b364cuda3std6ranges3__45__cpo9iter_moveE
	.align		8
        /*0080*/ 	.dword	_ZN34_INTERNAL_f12cc5ad_4_k_cu_1bfc1b364cuda3std6ranges3__45__cpo5beginE
	.align		8
        /*0088*/ 	.dword	_ZN34_INTERNAL_f12cc5ad_4_k_cu_1bfc1b364cuda3std6ranges3__45__cpo3endE
	.align		8
        /*0090*/ 	.dword	_ZN34_INTERNAL_f12cc5ad_4_k_cu_1bfc1b364cuda3std6ranges3__45__cpo6cbeginE
	.align		8
        /*0098*/ 	.dword	_ZN34_INTERNAL_f12cc5ad_4_k_cu_1bfc1b364cuda3std6ranges3__45__cpo4cendE
	.align		8
        /*00a0*/ 	.dword	_ZN34_INTERNAL_f12cc5ad_4_k_cu_1bfc1b364cuda3std6ranges3__45__cpo7advanceE
	.align		8
        /*00a8*/ 	.dword	_ZN34_INTERNAL_f12cc5ad_4_k_cu_1bfc1b364cuda3std6ranges3__45__cpo9iter_swapE
	.align		8
        /*00b0*/ 	.dword	_ZN34_INTERNAL_f12cc5ad_4_k_cu_1bfc1b364cuda3std6ranges3__45__cpo4nextE
	.align		8
        /*00b8*/ 	.dword	_ZN34_INTERNAL_f12cc5ad_4_k_cu_1bfc1b364cuda3std6ranges3__45__cpo4prevE
	.align		8
        /*00c0*/ 	.dword	_ZN34_INTERNAL_f12cc5ad_4_k_cu_1bfc1b364cuda3std6ranges3__45__cpo4dataE
	.align		8
        /*00c8*/ 	.dword	_ZN34_INTERNAL_f12cc5ad_4_k_cu_1bfc1b364cuda3std6ranges3__45__cpo5cdataE
	.align		8
        /*00d0*/ 	.dword	_ZN34_INTERNAL_f12cc5ad_4_k_cu_1bfc1b364cuda3std6ranges3__45__cpo4sizeE
	.align		8
        /*00d8*/ 	.dword	_ZN34_INTERNAL_f12cc5ad_4_k_cu_1bfc1b364cuda3std6ranges3__45__cpo5ssizeE
	.align		8
        /*00e0*/ 	.dword	_ZN34_INTERNAL_f12cc5ad_4_k_cu_1bfc1b364cuda3std6ranges3__45__cpo8distanceE
	.align		8
        /*00e8*/ 	.dword	_ZN34_INTERNAL_f12cc5ad_4_k_cu_1bfc1b366thrust24THRUST_300001_SM_1000_NS8cuda_cub3parE
	.align		8
        /*00f0*/ 	.dword	_ZN34_INTERNAL_f12cc5ad_4_k_cu_1bfc1b366thrust24THRUST_300001_SM_1000_NS8cuda_cub10par_nosyncE
	.align		8
        /*00f8*/ 	.dword	_ZN34_INTERNAL_f12cc5ad_4_k_cu_1bfc1b366thrust24THRUST_300001_SM_1000_NS6system6detail10sequential3seqE
	.align		8
        /*0100*/ 	.dword	_ZN34_INTERNAL_f12cc5ad_4_k_cu_1bfc1b366thrust24THRUST_300001_SM_1000_NS12placeholders2_1E
	.align		8
        /*0108*/ 	.dword	_ZN34_INTERNAL_f12cc5ad_4_k_cu_1bfc1b366thrust24THRUST_300001_SM_1000_NS12placeholders2_2E
	.align		8
        /*0110*/ 	.dword	_ZN34_INTERNAL_f12cc5ad_4_k_cu_1bfc1b366thrust24THRUST_300001_SM_1000_NS12placeholders2_3E
	.align		8
        /*0118*/ 	.dword	_ZN34_INTERNAL_f12cc5ad_4_k_cu_1bfc1b366thrust24THRUST_300001_SM_1000_NS12placeholders2_4E
	.align		8
        /*0120*/ 	.dword	_ZN34_INTERNAL_f12cc5ad_4_k_cu_1bfc1b366thrust24THRUST_300001_SM_1000_NS12placeholders2_5E
	.align		8
        /*0128*/ 	.dword	_ZN34_INTERNAL_f12cc5ad_4_k_cu_1bfc1b366thrust24THRUST_300001_SM_1000_NS12placeholders2_6E
	.align		8
        /*0130*/ 	.dword	_ZN34_INTERNAL_f12cc5ad_4_k_cu_1bfc1b366thrust24THRUST_300001_SM_1000_NS12placeholders2_7E
	.align		8
        /*0138*/ 	.dword	_ZN34_INTERNAL_f12cc5ad_4_k_cu_1bfc1b366thrust24THRUST_300001_SM_1000_NS12placeholders2_8E
	.align		8
        /*0140*/ 	.dword	_ZN34_INTERNAL_f12cc5ad_4_k_cu_1bfc1b366thrust24THRUST_300001_SM_1000_NS12placeholders2_9E
	.align		8
        /*0148*/ 	.dword	_ZN34_INTERNAL_f12cc5ad_4_k_cu_1bfc1b366thrust24THRUST_300001_SM_1000_NS12placeholders3_10E
	.align		8
        /*0150*/ 	.dword	_ZN34_INTERNAL_f12cc5ad_4_k_cu_1bfc1b366thrust24THRUST_300001_SM_1000_NS3seqE


//--------------------- .text._ZN3cub18CUB_300001_SM_10006detail9transform16transform_kernelINS2_10policy_hubILb1EN4cuda3std3__45tupleIJN6thrust24THRUST_300001_SM_1000_NS6detail15normal_iteratorINSA_10device_ptrIfEEEESF_EEEE10policy1000El7functorSF_JPfSK_EEEvT0_iT1_T2_DpNS2_10kernel_argIT3_EE --------------------------
	.section	.text._ZN3cub18CUB_300001_SM_10006detail9transform16transform_kernelINS2_10policy_hubILb1EN4cuda3std3__45tupleIJN6thrust24THRUST_300001_SM_1000_NS6detail15normal_iteratorINSA_10device_ptrIfEEEESF_EEEE10policy1000El7functorSF_JPfSK_EEEvT0_iT1_T2_DpNS2_10kernel_argIT3_EE,"ax",@progbits
	.align	128
        .global         _ZN3cub18CUB_300001_SM_10006detail9transform16transform_kernelINS2_10policy_hubILb1EN4cuda3std3__45tupleIJN6thrust24THRUST_300001_SM_1000_NS6detail15normal_iteratorINSA_10device_ptrIfEEEESF_EEEE10policy1000El7functorSF_JPfSK_EEEvT0_iT1_T2_DpNS2_10kernel_argIT3_EE
        .type           _ZN3cub18CUB_300001_SM_10006detail9transform16transform_kernelINS2_10policy_hubILb1EN4cuda3std3__45tupleIJN6thrust24THRUST_300001_SM_1000_NS6detail15normal_iteratorINSA_10device_ptrIfEEEESF_EEEE10policy1000El7functorSF_JPfSK_EEEvT0_iT1_T2_DpNS2_10kernel_argIT3_EE,@function
        .size           _ZN3cub18CUB_300001_SM_10006detail9transform16transform_kernelINS2_10policy_hubILb1EN4cuda3std3__45tupleIJN6thrust24THRUST_300001_SM_1000_NS6detail15normal_iteratorINSA_10device_ptrIfEEEESF_EEEE10policy1000El7functorSF_JPfSK_EEEvT0_iT1_T2_DpNS2_10kernel_argIT3_EE,(.L_x_35 - _ZN3cub18CUB_300001_SM_10006detail9transform16transform_kernelINS2_10policy_hubILb1EN4cuda3std3__45tupleIJN6thrust24THRUST_300001_SM_1000_NS6detail15normal_iteratorINSA_10device_ptrIfEEEESF_EEEE10policy1000El7functorSF_JPfSK_EEEvT0_iT1_T2_DpNS2_10kernel_argIT3_EE)
        .other          _ZN3cub18CUB_300001_SM_10006detail9transform16transform_kernelINS2_10policy_hubILb1EN4cuda3std3__45tupleIJN6thrust24THRUST_300001_SM_1000_NS6detail15normal_iteratorINSA_10device_ptrIfEEEESF_EEEE10policy1000El7functorSF_JPfSK_EEEvT0_iT1_T2_DpNS2_10kernel_argIT3_EE,@"STO_CUDA_ENTRY STV_DEFAULT"
_ZN3cub18CUB_300001_SM_10006detail9transform16transform_kernelINS2_10policy_hubILb1EN4cuda3std3__45tupleIJN6thrust24THRUST_300001_SM_1000_NS6detail15normal_iteratorINSA_10device_ptrIfEEEESF_EEEE10policy1000El7functorSF_JPfSK_EEEvT0_iT1_T2_DpNS2_10kernel_argIT3_EE:
.text._ZN3cub18CUB_300001_SM_10006detail9transform16transform_kernelINS2_10policy_hubILb1EN4cuda3std3__45tupleIJN6thrust24THRUST_300001_SM_1000_NS6detail15normal_iteratorINSA_10device_ptrIfEEEESF_EEEE10policy1000El7functorSF_JPfSK_EEEvT0_iT1_T2_DpNS2_10kernel_argIT3_EE:
[----:B------:R-:W-:Y:S08]  /*0000*/  LDC R1, c[0x0][0x37c] ;  /* 0x0000df00ff017b82 */ /* 0x000ff00000000800 */
[----:B------:R-:W0:Y:S01]  /*0010*/  LDC R10, c[0x0][0x388] ;  /* 0x0000e200ff0a7b82 */ /* 0x000e220000000800 */
[----:B------:R-:W1:Y:S01]  /*0020*/  LDCU.64 UR4, c[0x0][0x380] ;  /* 0x00007000ff0477ac */ /* 0x000e620008000a00 */
[----:B------:R-:W2:Y:S01]  /*0030*/  S2R R7, SR_TID.X ;  /* 0x0000000000077919 */ /* 0x000ea20000002100 */
[----:B------:R-:W-:Y:S05]  /*0040*/  BSSY.RECONVERGENT B0, `(.L_x_0) ;  /* 0x0000029000007945 */ /* 0x000fea0003800200 */
[----:B------:R-:W3:Y:S01]  /*0050*/  S2UR UR12, SR_CTAID.X ;  /* 0x00000000000c79c3 */ /* 0x000ee20000002500 */
[----:B0-----:R-:W-:-:S04]  /*0060*/  SHF.L.U32 R5, R10, 0x7, RZ ;  /* 0x000000070a057819 */ /* 0x001fc800000006ff */
[----:B------:R-:W-:Y:S01]  /*0070*/  SHF.R.S32.HI R0, RZ, 0x1f, R5 ;  /* 0x0000001fff007819 */ /* 0x000fe20000011405 */
[----:B---3--:R-:W-:-:S04]  /*0080*/  IMAD.WIDE.U32 R2, R5, UR12, RZ ;  /* 0x0000000c05027c25 */ /* 0x008fc8000f8e00ff */
[----:B------:R-:W-:Y:S01]  /*0090*/  IMAD R9, R0, UR12, RZ ;  /* 0x0000000c00097c24 */ /* 0x000fe2000f8e02ff */
[----:B-1----:R-:W-:-:S03]  /*00a0*/  IADD3 R4, P1, PT, -R2, UR4, RZ ;  /* 0x0000000402047c10 */ /* 0x002fc6000ff3e1ff */
[----:B------:R-:W-:Y:S01]  /*00b0*/  IMAD.IADD R9, R3, 0x1, R9 ;  /* 0x0000000103097824 */ /* 0x000fe200078e0209 */
[----:B------:R-:W-:-:S04]  /*00c0*/  ISETP.LT.U32.AND P0, PT, R4, R5, PT ;  /* 0x000000050400720c */ /* 0x000fc80003f01070 */
[----:B------:R-:W-:-:S04]  /*00d0*/  IADD3.X R11, PT, PT, ~R9, UR5, RZ, P1, !PT ;  /* 0x00000005090b7c10 */ /* 0x000fc80008ffe5ff */
[----:B------:R-:W-:Y:S02]  /*00e0*/  ISETP.LT.AND.EX P0, PT, R11, R0, PT, P0 ;  /* 0x000000000b00720c */ /* 0x000fe40003f01300 */
[----:B--2---:R-:W-:Y:S02]  /*00f0*/  SHF.L.U32 R11, R7, 0x7, RZ ;  /* 0x00000007070b7819 */ /* 0x004fe400000006ff */
[----:B------:R-:W-:-:S05]  /*0100*/  SEL R0, R4, R5, P0 ;  /* 0x0000000504007207 */ /* 0x000fca0000000000 */
[----:B------:R-:W-:-:S05]  /*0110*/  IMAD.SHL.U32 R4, R0, 0x4, RZ ;  /* 0x0000000400047824 */ /* 0x000fca00078e00ff */
[----:B------:R-:W-:-:S13]  /*0120*/  ISETP.GE.AND P0, PT, R11, R4, PT ;  /* 0x000000040b00720c */ /* 0x000fda0003f06270 */
[----:B------:R-:W-:Y:S05]  /*0130*/  @P0 BRA `(.L_x_1) ;  /* 0x0000000000640947 */ /* 0x000fea0003800000 */
[----:B------:R-:W0:Y:S01]  /*0140*/  LDCU.64 UR4, c[0x0][0x398] ;  /* 0x00007300ff0477ac */ /* 0x000e220008000a00 */
[C---:B------:R-:W-:Y:S01]  /*0150*/  SHF.L.U32 R6, R2.reuse, 0x2, RZ ;  /* 0x0000000202067819 */ /* 0x040fe200000006ff */
[----:B------:R-:W-:Y:S01]  /*0160*/  BSSY.RECONVERGENT B1, `(.L_x_2) ;  /* 0x000000c000017945 */ /* 0x000fe20003800200 */
[----:B------:R-:W-:Y:S01]  /*0170*/  SHF.L.U64.HI R8, R2, 0x2, R9 ;  /* 0x0000000202087819 */ /* 0x000fe20000010209 */
[----:B------:R-:W-:Y:S01]  /*0180*/  IMAD.MOV.U32 R15, RZ, RZ, R11 ;  /* 0x000000ffff0f7224 */ /* 0x000fe200078e000b */
[----:B0-----:R-:W-:-:S04]  /*0190*/  IADD3 R12, P0, PT, R6, UR4, RZ ;  /* 0x00000004060c7c10 */ /* 0x001fc8000ff1e0ff */
[----:B------:R-:W-:-:S03]  /*01a0*/  IADD3.X R13, PT, PT, R8, UR5, RZ, P0, !PT ;  /* 0x00000005080d7c10 */ /* 0x000fc600087fe4ff */
[----:B------:R-:W-:-:S07]  /*01b0*/  IMAD.WIDE.U32 R12, R7, 0x80, R12 ;  /* 0x00000080070c7825 */ /* 0x000fce00078e000c */
.L_x_3:
[----:B------:R-:W-:Y:S01]  /*01c0*/  IADD3 R15, PT, PT, R15, 0x4000, RZ ;  /* 0x000040000f0f7810 */ /* 0x000fe20007ffe0ff */
[----:B------:R0:W-:Y:S03]  /*01d0*/  CCTL.E.PF2 [R12] ;  /* 0x000000000c00798f */ /* 0x0001e60000800100 */
[----:B------:R-:W-:Y:S02]  /*01e0*/  ISETP.GE.AND P0, PT, R15, R4, PT ;  /* 0x000000040f00720c */ /* 0x000fe40003f06270 */
[----:B0-----:R-:W-:-:S05]  /*01f0*/  IADD3 R12, P1, PT, R12, 0x4000, RZ ;  /* 0x000040000c0c7810 */ /* 0x001fca0007f3e0ff */
[----:B------:R-:W-:-:S06]  /*0200*/  IMAD.X R13, RZ, RZ, R13, P1 ;  /* 0x000000ffff0d7224 */ /* 0x000fcc00008e060d */
[----:B------:R-:W-:Y:S05]  /*0210*/  @!P0 BRA `(.L_x_3) ;  /* 0xfffffffc00e88947 */ /* 0x000fea000383ffff */
[----:B------:R-:W-:Y:S05]  /*0220*/  BSYNC.RECONVERGENT B1 ;  /* 0x0000000000017941 */ /* 0x000fea0003800200 */
.L_x_2:
[----:B------:R-:W0:Y:S02]  /*0230*/  LDCU.64 UR4, c[0x0][0x3a8] ;  /* 0x00007500ff0477ac */ /* 0x000e240008000a00 */
[----:B0-----:R-:W-:-:S04]  /*0240*/  IADD3 R12, P0, PT, R6, UR4, RZ ;  /* 0x00000004060c7c10 */ /* 0x001fc8000ff1e0ff */
[----:B------:R-:W-:-:S03]  /*0250*/  IADD3.X R13, PT, PT, R8, UR5, RZ, P0, !PT ;  /* 0x00000005080d7c10 */ /* 0x000fc600087fe4ff */
[----:B------:R-:W-:-:S07]  /*0260*/  IMAD.WIDE.U32 R12, R7, 0x80, R12 ;  /* 0x00000080070c7825 */ /* 0x000fce00078e000c */
.L_x_4:
[----:B------:R-:W-:Y:S01]  /*0270*/  IADD3 R11, PT, PT, R11, 0x4000, RZ ;  /* 0x000040000b0b7810 */ /* 0x000fe20007ffe0ff */
[----:B------:R0:W-:Y:S03]  /*0280*/  CCTL.E.PF2 [R12] ;  /* 0x000000000c00798f */ /* 0x0001e60000800100 */
[----:B------:R-:W-:Y:S02]  /*0290*/  ISETP.GE.AND P0, PT, R11, R4, PT ;  /* 0x000000040b00720c */ /* 0x000fe40003f06270 */
[----:B0-----:R-:W-:-:S05]  /*02a0*/  IADD3 R12, P1, PT, R12, 0x4000, RZ ;  /* 0x000040000c0c7810 */ /* 0x001fca0007f3e0ff */
[----:B------:R-:W-:-:S06]  /*02b0*/  IMAD.X R13, RZ, RZ, R13, P1 ;  /* 0x000000ffff0d7224 */ /* 0x000fcc00008e060d */
[----:B------:R-:W-:Y:S05]  /*02c0*/  @!P0 BRA `(.L_x_4) ;  /* 0xfffffffc00e88947 */ /* 0x000fea000383ffff */
.L_x_1:
[----:B------:R-:W-:Y:S05]  /*02d0*/  BSYNC.RECONVERGENT B0 ;  /* 0x0000000000007941 */ /* 0x000fea0003800200 */
.L_x_0:
[----:B------:R-:W0:Y:S01]  /*02e0*/  LDCU.128 UR8, c[0x0][0x390] ;  /* 0x00007200ff0877ac */ /* 0x000e220008000c00 */
[----:B------:R-:W-:Y:S02]  /*02f0*/  ISETP.NE.AND P0, PT, R5, R0, PT ;  /* 0x000000000500720c */ /* 0x000fe40003f05270 */
[C---:B------:R-:W-:Y:S01]  /*0300*/  SHF.L.U32 R8, R2.reuse, 0x2, RZ ;  /* 0x0000000202087819 */ /* 0x040fe200000006ff */
[----:B------:R-:W1:Y:S01]  /*0310*/  LDCU.64 UR6, c[0x0][0x3a8] ;  /* 0x00007500ff0677ac */ /* 0x000e620008000a00 */
[----:B------:R-:W-:Y:S02]  /*0320*/  SHF.L.U64.HI R9, R2, 0x2, R9 ;  /* 0x0000000202097819 */ /* 0x000fe40000010209 */
[C---:B------:R-:W-:Y:S01]  /*0330*/  R2UR UR13, R8.reuse ;  /* 0x00000000080d72ca */ /* 0x040fe200000e0000 */
[----:B------:R-:W2:Y:S01]  /*0340*/  LDCU.64 UR14, c[0x0][0x358] ;  /* 0x00006b00ff0e77ac */ /* 0x000ea20008000a00 */
[----:B------:R-:W-:Y:S02]  /*0350*/  R2UR UR16, R9 ;  /* 0x00000000091072ca */ /* 0x000fe400000e0000 */
[----:B0-----:R-:W-:-:S02]  /*0360*/  IADD3 R2, P2, PT, R8, UR10, RZ ;  /* 0x0000000a08027c10 */ /* 0x001fc4000ff5e0ff */
[C---:B-1----:R-:W-:Y:S02]  /*0370*/  IADD3 R4, P3, PT, R8.reuse, UR6, RZ ;  /* 0x0000000608047c10 */ /* 0x042fe4000ff7e0ff */
[----:B------:R-:W-:Y:S02]  /*0380*/  IADD3 R8, P1, PT, R8, UR8, RZ ;  /* 0x0000000808087c10 */ /* 0x000fe4000ff3e0ff */
[C---:B------:R-:W-:Y:S02]  /*0390*/  IADD3.X R3, PT, PT, R9.reuse, UR11, RZ, P2, !PT ;  /* 0x0000000b09037c10 */ /* 0x040fe400097fe4ff */
[C---:B------:R-:W-:Y:S02]  /*03a0*/  IADD3.X R5, PT, PT, R9.reuse, UR7, RZ, P3, !PT ;  /* 0x0000000709057c10 */ /* 0x040fe40009ffe4ff */
[----:B------:R-:W-:Y:S01]  /*03b0*/  IADD3.X R9, PT, PT, R9, UR9, RZ, P1, !PT ;  /* 0x0000000909097c10 */ /* 0x000fe20008ffe4ff */
[----:B--2---:R-:W-:Y:S06]  /*03c0*/  @!P0 BRA `(.L_x_5) ;  /* 0x0000000c00888947 */ /* 0x004fec0003800000 */
[----:B------:R-:W-:-:S13]  /*03d0*/  ISETP.GE.AND P0, PT, R10, 0x1, PT ;  /* 0x000000010a00780c */ /* 0x000fda0003f06270 */
[----:B------:R-:W-:Y:S05]  /*03e0*/  @!P0 EXIT ;  /* 0x000000000000894d */ /* 0x000fea0003800000 */
[C---:B------:R-:W-:Y:S01]  /*03f0*/  ISETP.GE.U32.AND P0, PT, R10.reuse, 0x8, PT ;  /* 0x000000080a00780c */ /* 0x040fe20003f06070 */
[----:B------:R-:W-:Y:S01]  /*0400*/  IMAD.MOV.U32 R6, RZ, RZ, RZ ;  /* 0x000000ffff067224 */ /* 0x000fe200078e00ff */
[----:B------:R-:W-:-:S11]  /*0410*/  LOP3.LUT R20, R10, 0x7, RZ, 0xc0, !PT ;  /* 0x000000070a147812 */ /* 0x000fd600078ec0ff */
[----:B------:R-:W-:Y:S05]  /*0420*/  @!P0 BRA `(.L_x_6) ;  /* 0x0000000800148947 */ /* 0x000fea0003800000 */
[----:B------:R-:W-:-:S13]  /*0430*/  ISETP.GE.AND P0, PT, R7, R0, PT ;  /* 0x000000000700720c */ /* 0x000fda0003f06270 */
[C---:B------:R-:W-:Y:S01]  /*0440*/  @!P0 IMAD.WIDE.U32 R16, R7.reuse, 0x4, R2 ;  /* 0x0000000407108825 */ /* 0x040fe200078e0002 */
[----:B------:R-:W0:Y:S03]  /*0450*/  @!P0 LDC R11, c[0x0][0x38c] ;  /* 0x0000e300ff0b8b82 */ /* 0x000e260000000800 */
[C---:B------:R-:W-:Y:S02]  /*0460*/  @!P0 IMAD.WIDE.U32 R22, R7.reuse, 0x4, R4 ;  /* 0x0000000407168825 */ /* 0x040fe400078e0004 */
[----:B------:R-:W0:Y:S04]  /*0470*/  @!P0 LDG.E R16, desc[UR14][R16.64] ;  /* 0x0000000e10108981 */ /* 0x000e28000c1e1900 */
[----:B------:R1:W0:Y:S01]  /*0480*/  @!P0 LDG.E R23, desc[UR14][R22.64] ;  /* 0x0000000e16178981 */ /* 0x000222000c1e1900 */
[C---:B------:R-:W-:Y:S01]  /*0490*/  IADD3 R21, PT, PT, R7.reuse, 0x80, RZ ;  /* 0x0000008007157810 */ /* 0x040fe20007ffe0ff */
[----:B------:R-:W-:-:S03]  /*04a0*/  @!P0 IMAD.WIDE.U32 R18, R7, 0x4, R8 ;  /* 0x0000000407128825 */ /* 0x000fc600078e0008 */
[C---:B------:R-:W-:Y:S01]  /*04b0*/  ISETP.GE.AND P1, PT, R21.reuse, R0, PT ;  /* 0x000000001500720c */ /* 0x040fe20003f26270 */
[----:B------:R-:W-:-:S04]  /*04c0*/  IMAD.WIDE R14, R21, 0x4, R2 ;  /* 0x00000004150e7825 */ /* 0x000fc800078e0202 */
[----:B------:R-:W-:-:S08]  /*04d0*/  IMAD.WIDE R12, R21, 0x4, R4 ;  /* 0x00000004150c7825 */ /* 0x000fd000078e0204 */
[----:B-1----:R-:W1:Y:S01]  /*04e0*/  @!P1 LDC R22, c[0x0][0x38c] ;  /* 0x0000e300ff169b82 */ /* 0x002e620000000800 */
[----:B0-----:R-:W-:-:S05]  /*04f0*/  @!P0 FFMA R11, R16, R11, R23 ;  /* 0x0000000b100b8223 */ /* 0x001fca0000000017 */
[----:B------:R0:W-:Y:S04]  /*0500*/  @!P0 STG.E desc[UR14][R18.64], R11 ;  /* 0x0000000b12008986 */ /* 0x0001e8000c10190e */
[----:B------:R-:W1:Y:S04]  /*0510*/  @!P1 LDG.E R6, desc[UR14][R14.64] ;  /* 0x0000000e0e069981 */ /* 0x000e68000c1e1900 */
[----:B------:R-:W1:Y:S01]  /*0520*/  @!P1 LDG.E R25, desc[UR14][R12.64] ;  /* 0x0000000e0c199981 */ /* 0x000e62000c1e1900 */
[----:B------:R-:W-:-:S05]  /*0530*/  VIADD R17, R7, 0x100 ;  /* 0x0000010007117836 */ /* 0x000fca0000000000 */
[----:B------:R-:W-:Y:S01]  /*0540*/  ISETP.GE.AND P0, PT, R17, R0, PT ;  /* 0x000000001100720c */ /* 0x000fe20003f06270 */
[----:B------:R-:W-:-:S12]  /*0550*/  IMAD.WIDE R16, R21, 0x4, R8 ;  /* 0x0000000415107825 */ /* 0x000fd800078e0208 */
[----:B0-----:R-:W0:Y:S01]  /*0560*/  @!P0 LDC R18, c[0x0][0x38c] ;  /* 0x0000e300ff128b82 */ /* 0x001e220000000800 */
[----:B-1----:R-:W-:-:S05]  /*0570*/  @!P1 FFMA R25, R6, R22, R25 ;  /* 0x0000001606199223 */ /* 0x002fca0000000019 */
[----:B------:R-:W-:Y:S04]  /*0580*/  @!P1 STG.E desc[UR14][R16.64], R25 ;  /* 0x0000001910009986 */ /* 0x000fe8000c10190e */
[----:B------:R-:W0:Y:S04]  /*0590*/  @!P0 LDG.E R6, desc[UR14][R14.64+0x200] ;  /* 0x0002000e0e068981 */ /* 0x000e28000c1e1900 */
[----:B------:R-:W0:Y:S01]  /*05a0*/  @!P0 LDG.E R21, desc[UR14][R12.64+0x200] ;  /* 0x0002000e0c158981 */ /* 0x000e22000c1e1900 */
[----:B------:R-:W-:-:S04]  /*05b0*/  IADD3 R11, PT, PT, R7, 0x180, RZ ;  /* 0x00000180070b7810 */ /* 0x000fc80007ffe0ff */
[----:B------:R-:W-:Y:S01]  /*05c0*/  ISETP.GE.AND P1, PT, R11, R0, PT ;  /* 0x000000000b00720c */ /* 0x000fe20003f26270 */
[----:B------:R-:W-:Y:S02]  /*05d0*/  VIADD R19, R7, 0x200 ;  /* 0x0000020007137836 */ /* 0x000fe40000000000 */
[----:B0-----:R-:W-:-:S10]  /*05e0*/  @!P0 FFMA R21, R6, R18, R21 ;  /* 0x0000001206158223 */ /* 0x001fd40000000015 */
[----:B------:R-:W0:Y:S01]  /*05f0*/  @!P1 LDC R18, c[0x0][0x38c] ;  /* 0x0000e300ff129b82 */ /* 0x000e220000000800 */
[----:B------:R1:W-:Y:S04]  /*0600*/  @!P0 STG.E desc[UR14][R16.64+0x200], R21 ;  /* 0x0002001510008986 */ /* 0x0003e8000c10190e */
[----:B------:R-:W0:Y:S04]  /*0610*/  @!P1 LDG.E R6, desc[UR14][R14.64+0x400] ;  /* 0x0004000e0e069981 */ /* 0x000e28000c1e1900 */
[----:B------:R-:W0:Y:S01]  /*0620*/  @!P1 LDG.E R11, desc[UR14][R12.64+0x400] ;  /* 0x0004000e0c0b9981 */ /* 0x000e22000c1e1900 */
[----:B------:R-:W-:-:S02]  /*0630*/  ISETP.GE.AND P0, PT, R19, R0, PT ;  /* 0x000000001300720c */ /* 0x000fc40003f06270 */
[----:B-1----:R-:W-:Y:S01]  /*0640*/  IADD3 R21, PT, PT, R7, 0x280, RZ ;  /* 0x0000028007157810 */ /* 0x002fe20007ffe0ff */
[----:B0-----:R-:W-:-:S10]  /*0650*/  @!P1 FFMA R11, R6, R18, R11 ;  /* 0x00000012060b9223 */ /* 0x001fd4000000000b */
[----:B------:R-:W0:Y:S01]  /*0660*/  @!P0 LDC R18, c[0x0][0x38c] ;  /* 0x0000e300ff128b82 */ /* 0x000e220000000800 */
[----:B------:R1:W-:Y:S04]  /*0670*/  @!P1 STG.E desc[UR14][R16.64+0x400], R11 ;  /* 0x0004000b10009986 */ /* 0x0003e8000c10190e */
[----:B------:R-:W0:Y:S04]  /*0680*/  @!P0 LDG.E R6, desc[UR14][R14.64+0x600] ;  /* 0x0006000e0e068981 */ /* 0x000e28000c1e1900 */
[----:B------:R-:W0:Y:S01]  /*0690*/  @!P0 LDG.E R19, desc[UR14][R12.64+0x600] ;  /* 0x0006000e0c138981 */ /* 0x000e22000c1e1900 */
[----:B------:R-:W-:Y:S01]  /*06a0*/  ISETP.GE.AND P1, PT, R21, R0, PT ;  /* 0x000000001500720c */ /* 0x000fe20003f26270 */
[----:B-1----:R-:W-:-:S02]  /*06b0*/  VIADD R11, R7, 0x300 ;  /* 0x00000300070b7836 */ /* 0x002fc40000000000 */
        /* <DEDUP_REMOVED lines=13> */
[----:B0-----:R-:W-:-:S12]  /*0790*/  @!P0 FFMA R11, R6, R18, R11 ;  /* 0x00000012060b8223 */ /* 0x001fd8000000000b */
[----:B------:R-:W0:Y:S01]  /*07a0*/  @!P1 LDC R18, c[0x0][0x38c] ;  /* 0x0000e300ff129b82 */ /* 0x000e220000000800 */
[----:B------:R1:W-:Y:S04]  /*07b0*/  @!P0 STG.E desc[UR14][R16.64+0xa00], R11 ;  /* 0x000a000b10008986 */ /* 0x0003e8000c10190e */
[----:B------:R-:W0:Y:S04]  /*07c0*/  @!P1 LDG.E R6, desc[UR14][R14.64+0xc00] ;  /* 0x000c000e0e069981 */ /* 0x000e28000c1e1900 */
[----:B------:R-:W0:Y:S02]  /*07d0*/  @!P1 LDG.E R19, desc[UR14][R12.64+0xc00] ;  /* 0x000c000e0c139981 */ /* 0x000e24000c1e1900 */
[----:B0-----:R-:W-:Y:S01]  /*07e0*/  @!P1 FFMA R19, R6, R18, R19 ;  /* 0x0000001206139223 */ /* 0x001fe20000000013 */
[----:B------:R-:W-:-:S04]  /*07f0*/  LOP3.LUT R6, R10, 0x7ffffff8, RZ, 0xc0, !PT ;  /* 0x7ffffff80a067812 */ /* 0x000fc800078ec0ff */
[----:B------:R1:W-:Y:S01]  /*0800*/  @!P1 STG.E desc[UR14][R16.64+0xc00], R19 ;  /* 0x000c001310009986 */ /* 0x0003e2000c10190e */
[----:B------:R-:W-:-:S13]  /*0810*/  ISETP.NE.AND P0, PT, R6, 0x8, PT ;  /* 0x000000080600780c */ /* 0x000fda0003f05270 */
[----:B-1----:R-:W-:Y:S05]  /*0820*/  @!P0 BRA `(.L_x_6) ;  /* 0x0000000400148947 */ /* 0x002fea0003800000 */
[----:B------:R-:W-:Y:S01]  /*0830*/  IMAD.MOV.U32 R16, RZ, RZ, 0x8 ;  /* 0x00000008ff107424 */ /* 0x000fe200078e00ff */
[----:B------:R-:W0:Y:S06]  /*0840*/  LDCU UR4, c[0x0][0x38c] ;  /* 0x00007180ff0477ac */ /* 0x000e2c0008000800 */
.L_x_9:
[----:B-1----:R-:W-:-:S04]  /*0850*/  LEA R17, R16, R7, 0x7 ;  /* 0x0000000710117211 */ /* 0x002fc800078e38ff */
[----:B------:R-:W-:-:S13]  /*0860*/  ISETP.GE.AND P0, PT, R17, R0, PT ;  /* 0x000000001100720c */ /* 0x000fda0003f06270 */
[C---:B------:R-:W-:Y:S01]  /*0870*/  @!P0 IMAD.WIDE.U32 R10, R17.reuse, 0x4, R2 ;  /* 0x00000004110a8825 */ /* 0x040fe200078e0002 */
[----:B------:R-:W1:Y:S03]  /*0880*/  @!P0 LDC R27, c[0x0][0x38c] ;  /* 0x0000e300ff1b8b82 */ /* 0x000e660000000800 */
[C---:B------:R-:W-:Y:S02]  /*0890*/  @!P0 IMAD.WIDE.U32 R22, R17.reuse, 0x4, R4 ;  /* 0x0000000411168825 */ /* 0x040fe400078e0004 */
[----:B------:R-:W1:Y:S04]  /*08a0*/  @!P0 LDG.E R10, desc[UR14][R10.64] ;  /* 0x0000000e0a0a8981 */ /* 0x000e68000c1e1900 */
[----:B------:R2:W1:Y:S01]  /*08b0*/  @!P0 LDG.E R23, desc[UR14][R22.64] ;  /* 0x0000000e16178981 */ /* 0x000462000c1e1900 */
[----:B------:R-:W-:-:S02]  /*08c0*/  VIADD R25, R17, 0x80 ;  /* 0x0000008011197836 */ /* 0x000fc40000000000 */
[----:B------:R-:W-:-:S03]  /*08d0*/  @!P0 IMAD.WIDE.U32 R18, R17, 0x4, R8 ;  /* 0x0000000411128825 */ /* 0x000fc600078e0008 */
[C---:B------:R-:W-:Y:S01]  /*08e0*/  ISETP.GE.AND P1, PT, R25.reuse, R0, PT ;  /* 0x000000001900720c */ /* 0x040fe20003f26270 */
[----:B------:R-:W-:-:S04]  /*08f0*/  IMAD.WIDE R14, R25, 0x4, R2 ;  /* 0x00000004190e7825 */ /* 0x000fc800078e0202 */
[----:B------:R-:W-:-:S08]  /*0900*/  IMAD.WIDE R12, R25, 0x4, R4 ;  /* 0x00000004190c7825 */ /* 0x000fd000078e0204 */
[----:B--2---:R-:W2:Y:S01]  /*0910*/  @!P1 LDC R22, c[0x0][0x38c] ;  /* 0x0000e300ff169b82 */ /* 0x004ea20000000800 */
[----:B-1----:R-:W-:-:S05]  /*0920*/  @!P0 FFMA R27, R10, R27, R23 ;  /* 0x0000001b0a1b8223 */ /* 0x002fca0000000017 */
[----:B------:R1:W-:Y:S04]  /*0930*/  @!P0 STG.E desc[UR14][R18.64], R27 ;  /* 0x0000001b12008986 */ /* 0x0003e8000c10190e */
[----:B------:R-:W2:Y:S04]  /*0940*/  @!P1 LDG.E R21, desc[UR14][R14.64] ;  /* 0x0000000e0e159981 */ /* 0x000ea8000c1e1900 */
[----:B------:R-:W2:Y:S01]  /*0950*/  @!P1 LDG.E R24, desc[UR14][R12.64] ;  /* 0x0000000e0c189981 */ /* 0x000ea2000c1e1900 */
[----:B------:R-:W-:-:S04]  /*0960*/  IADD3 R11, PT, PT, R17, 0x100, RZ ;  /* 0x00000100110b7810 */ /* 0x000fc80007ffe0ff */
[----:B------:R-:W-:Y:S01]  /*0970*/  ISETP.GE.AND P0, PT, R11, R0, PT ;  /* 0x000000000b00720c */ /* 0x000fe20003f06270 */
[----:B------:R-:W-:-:S12]  /*0980*/  IMAD.WIDE R10, R25, 0x4, R8 ;  /* 0x00000004190a7825 */ /* 0x000fd800078e0208 */
[----:B------:R-:W3:Y:S01]  /*0990*/  @!P0 LDC R23, c[0x0][0x38c] ;  /* 0x0000e300ff178b82 */ /* 0x000ee20000000800 */
[----:B--2---:R-:W-:-:S05]  /*09a0*/  @!P1 FFMA R25, R21, R22, R24 ;  /* 0x0000001615199223 */ /* 0x004fca0000000018 */
[----:B------:R2:W-:Y:S04]  /*09b0*/  @!P1 STG.E desc[UR14][R10.64], R25 ;  /* 0x000000190a009986 */ /* 0x0005e8000c10190e */
[----:B------:R-:W3:Y:S04]  /*09c0*/  @!P0 LDG.E R21, desc[UR14][R14.64+0x200] ;  /* 0x0002000e0e158981 */ /* 0x000ee8000c1e1900 */
[----:B------:R-:W3:Y:S01]  /*09d0*/  @!P0 LDG.E R22, desc[UR14][R12.64+0x200] ;  /* 0x0002000e0c168981 */ /* 0x000ee2000c1e1900 */
[----:B-1----:R-:W-:-:S05]  /*09e0*/  VIADD R19, R17, 0x180 ;  /* 0x0000018011137836 */ /* 0x002fca0000000000 */
[----:B------:R-:W-:Y:S01]  /*09f0*/  ISETP.GE.AND P1, PT, R19, R0, PT ;  /* 0x000000001300720c */ /* 0x000fe20003f26270 */
[----:B---3--:R-:W-:-:S12]  /*0a00*/  @!P0 FFMA R23, R21, R23, R22 ;  /* 0x0000001715178223 */ /* 0x008fd80000000016 */
[----:B------:R-:W2:Y:S01]  /*0a10*/  @!P1 LDC R22, c[0x0][0x38c] ;  /* 0x0000e300ff169b82 */ /* 0x000ea20000000800 */
[----:B------:R1:W-:Y:S04]  /*0a20*/  @!P0 STG.E desc[UR14][R10.64+0x200], R23 ;  /* 0x000200170a008986 */ /* 0x0003e8000c10190e */
[----:B------:R-:W2:Y:S04]  /*0a30*/  @!P1 LDG.E R18, desc[UR14][R14.64+0x400] ;  /* 0x0004000e0e129981 */ /* 0x000ea8000c1e1900 */
[----:B------:R-:W2:Y:S01]  /*0a40*/  @!P1 LDG.E R21, desc[UR14][R12.64+0x400] ;  /* 0x0004000e0c159981 */ /* 0x000ea2000c1e1900 */
[----:B------:R-:W-:-:S04]  /*0a50*/  IADD3 R19, PT, PT, R17, 0x200, RZ ;  /* 0x0000020011137810 */ /* 0x000fc80007ffe0ff */
[----:B------:R-:W-:Y:S01]  /*0a60*/  ISETP.GE.AND P0, PT, R19, R0, PT ;  /* 0x000000001300720c */ /* 0x000fe20003f06270 */
[----:B------:R-:W-:Y:S02]  /*0a70*/  VIADD R19, R17, 0x280 ;  /* 0x0000028011137836 */ /* 0x000fe40000000000 */
[----:B--2---:R-:W-:-:S10]  /*0a80*/  @!P1 FFMA R25, R18, R22, R21 ;  /* 0x0000001612199223 */ /* 0x004fd40000000015 */
[----:B------:R-:W1:Y:S01]  /*0a90*/  @!P0 LDC R22, c[0x0][0x38c] ;  /* 0x0000e300ff168b82 */ /* 0x000e620000000800 */
[----:B------:R2:W-:Y:S04]  /*0aa0*/  @!P1 STG.E desc[UR14][R10.64+0x400], R25 ;  /* 0x000400190a009986 */ /* 0x0005e8000c10190e */
[----:B------:R-:W1:Y:S04]  /*0ab0*/  @!P0 LDG.E R18, desc[UR14][R14.64+0x600] ;  /* 0x0006000e0e128981 */ /* 0x000e68000c1e1900 */
[----:B------:R-:W1:Y:S01]  /*0ac0*/  @!P0 LDG.E R21, desc[UR14][R12.64+0x600] ;  /* 0x0006000e0c158981 */ /* 0x000e62000c1e1900 */
[----:B------:R-:W-:-:S02]  /*0ad0*/  ISETP.GE.AND P1, PT, R19, R0, PT ;  /* 0x000000001300720c */ /* 0x000fc40003f26270 */
[----:B------:R-:W-:Y:S01]  /*0ae0*/  IADD3 R19, PT, PT, R17, 0x300, RZ ;  /* 0x0000030011137810 */ /* 0x000fe20007ffe0ff */
[----:B-1----:R-:W-:-:S10]  /*0af0*/  @!P0 FFMA R23, R18, R22, R21 ;  /* 0x0000001612178223 */ /* 0x002fd40000000015 */
[----:B------:R-:W1:Y:S01]  /*0b00*/  @!P1 LDC R22, c[0x0][0x38c] ;  /* 0x0000e300ff169b82 */ /* 0x000e620000000800 */
[----:B------:R2:W-:Y:S04]  /*0b10*/  @!P0 STG.E desc[UR14][R10.64+0x600], R23 ;  /* 0x000600170a008986 */ /* 0x0005e8000c10190e */
[----:B------:R-:W1:Y:S04]  /*0b20*/  @!P1 LDG.E R18, desc[UR14][R14.64+0x800] ;  /* 0x0008000e0e129981 */ /* 0x000e68000c1e1900 */
[----:B------:R-:W1:Y:S01]  /*0b30*/  @!P1 LDG.E R21, desc[UR14][R12.64+0x800] ;  /* 0x0008000e0c159981 */ /* 0x000e62000c1e1900 */
[----:B------:R-:W-:Y:S01]  /*0b40*/  ISETP.GE.AND P0, PT, R19, R0, PT ;  /* 0x000000001300720c */ /* 0x000fe20003f06270 */
[----:B-1----:R-:W-:-:S12]  /*0b50*/  @!P1 FFMA R21, R18, R22, R21 ;  /* 0x0000001612159223 */ /* 0x002fd80000000015 */
[----:B------:R-:W1:Y:S01]  /*0b60*/  @!P0 LDC R22, c[0x0][0x38c] ;  /* 0x0000e300ff168b82 */ /* 0x000e620000000800 */
[----:B------:R2:W-:Y:S04]  /*0b70*/  @!P1 STG.E desc[UR14][R10.64+0x800], R21 ;  /* 0x000800150a009986 */ /* 0x0005e8000c10190e */
[----:B------:R-:W1:Y:S04]  /*0b80*/  @!P0 LDG.E R18, desc[UR14][R14.64+0xa00] ;  /* 0x000a000e0e128981 */ /* 0x000e68000c1e1900 */
[----:B------:R-:W1:Y:S01]  /*0b90*/  @!P0 LDG.E R19, desc[UR14][R12.64+0xa00] ;  /* 0x000a000e0c138981 */ /* 0x000e62000c1e1900 */
[----:B------:R-:W-:Y:S01]  /*0ba0*/  VIADD R17, R17, 0x380 ;  /* 0x0000038011117836 */ /* 0x000fe20000000000 */
[----:B------:R-:W-:Y:S01]  /*0bb0*/  IADD3 R16, PT, PT, R16, 0x8, RZ ;  /* 0x0000000810107810 */ /* 0x000fe20007ffe0ff */
[----:B------:R-:W-:Y:S03]  /*0bc0*/  BSSY.RECONVERGENT B0, `(.L_x_7) ;  /* 0x000000a000007945 */ /* 0x000fe60003800200 */
[----:B------:R-:W-:Y:S01]  /*0bd0*/  ISETP.NE.AND P1, PT, R16, R6, PT ;  /* 0x000000061000720c */ /* 0x000fe20003f25270 */
[----:B-1----:R-:W-:-:S05]  /*0be0*/  @!P0 FFMA R19, R18, R22, R19 ;  /* 0x0000001612138223 */ /* 0x002fca0000000013 */
[----:B------:R2:W-:Y:S01]  /*0bf0*/  @!P0 STG.E desc[UR14][R10.64+0xa00], R19 ;  /* 0x000a00130a008986 */ /* 0x0005e2000c10190e */
[----:B------:R-:W-:-:S13]  /*0c00*/  ISETP.GE.AND P0, PT, R17, R0, PT ;  /* 0x000000001100720c */ /* 0x000fda0003f06270 */
[----:B--2---:R-:W-:Y:S05]  /*0c10*/  @P0 BRA `(.L_x_8) ;  /* 0x0000000000100947 */ /* 0x004fea0003800000 */
[----:B------:R-:W0:Y:S04]  /*0c20*/  LDG.E R14, desc[UR14][R14.64+0xc00] ;  /* 0x000c000e0e0e7981 */ /* 0x000e28000c1e1900 */
[----:B------:R-:W0:Y:S02]  /*0c30*/  LDG.E R13, desc[UR14][R12.64+0xc00] ;  /* 0x000c000e0c0d7981 */ /* 0x000e24000c1e1900 */
[----:B0-----:R-:W-:-:S05]  /*0c40*/  FFMA R17, R14, UR4, R13 ;  /* 0x000000040e117c23 */ /* 0x001fca000800000d */
[----:B------:R1:W-:Y:S02]  /*0c50*/  STG.E desc[UR14][R10.64+0xc00], R17 ;  /* 0x000c00110a007986 */ /* 0x0003e4000c10190e */
.L_x_8:
[----:B0-----:R-:W-:Y:S05]  /*0c60*/  BSYNC.RECONVERGENT B0 ;  /* 0x0000000000007941 */ /* 0x001fea0003800200 */
.L_x_7:
[----:B------:R-:W-:Y:S05]  /*0c70*/  @P1 BRA `(.L_x_9) ;  /* 0xfffffff800f41947 */ /* 0x000fea000383ffff */
.L_x_6:
[----:B------:R-:W-:-:S13]  /*0c80*/  ISETP.NE.AND P0, PT, R20, RZ, PT ;  /* 0x000000ff1400720c */ /* 0x000fda0003f05270 */
[----:B------:R-:W-:Y:S05]  /*0c90*/  @!P0 EXIT ;  /* 0x000000000000894d */ /* 0x000fea0003800000 */
[----:B-1----:R-:W0:Y:S01]  /*0ca0*/  LDC R10, c[0x0][0x388] ;  /* 0x0000e200ff0a7b82 */ /* 0x002e220000000800 */
[----:B------:R-:W-:Y:S02]  /*0cb0*/  ISETP.GE.U32.AND P1, PT, R20, 0x4, PT ;  /* 0x000000041400780c */ /* 0x000fe40003f26070 */
[----:B0-----:R-:W-:-:S04]  /*0cc0*/  LOP3.LUT R22, R10, 0x3, RZ, 0xc0, !PT ;  /* 0x000000030a167812 */ /* 0x001fc800078ec0ff */
[----:B------:R-:W-:-:S07]  /*0cd0*/  ISETP.NE.AND P0, PT, R22, RZ, PT ;  /* 0x000000ff1600720c */ /* 0x000fce0003f05270 */
[----:B------:R-:W-:Y:S06]  /*0ce0*/  @!P1 BRA `(.L_x_10) ;  /* 0x0000000000a49947 */ /* 0x000fec0003800000 */
[----:B------:R-:W-:-:S05]  /*0cf0*/  IMAD R11, R6, 0x80, R7 ;  /* 0x00000080060b7824 */ /* 0x000fca00078e0207 */
[----:B------:R-:W-:-:S13]  /*0d00*/  ISETP.GE.AND P1, PT, R11, R0, PT ;  /* 0x000000000b00720c */ /* 0x000fda0003f26270 */
[C---:B------:R-:W-:Y:S01]  /*0d10*/  @!P1 IMAD.WIDE R14, R11.reuse, 0x4, R2 ;  /* 0x000000040b0e9825 */ /* 0x040fe200078e0202 */
[----:B------:R-:W0:Y:S03]  /*0d20*/  @!P1 LDC R23, c[0x0][0x38c] ;  /* 0x0000e300ff179b82 */ /* 0x000e260000000800 */
[C---:B------:R-:W-:Y:S02]  /*0d30*/  @!P1 IMAD.WIDE R18, R11.reuse, 0x4, R4 ;  /* 0x000000040b129825 */ /* 0x040fe400078e0204 */
[----:B------:R-:W0:Y:S04]  /*0d40*/  @!P1 LDG.E R14, desc[UR14][R14.64] ;  /* 0x0000000e0e0e9981 */ /* 0x000e28000c1e1900 */
[----:B------:R-:W0:Y:S01]  /*0d50*/  @!P1 LDG.E R19, desc[UR14][R18.64] ;  /* 0x0000000e12139981 */ /* 0x000e22000c1e1900 */
[C---:B------:R-:W-:Y:S01]  /*0d60*/  IADD3 R25, PT, PT, R11.reuse, 0x80, RZ ;  /* 0x000000800b197810 */ /* 0x040fe20007ffe0ff */
[----:B------:R-:W-:-:S03]  /*0d70*/  @!P1 IMAD.WIDE R12, R11, 0x4, R8 ;  /* 0x000000040b0c9825 */ /* 0x000fc600078e0208 */
[----:B------:R-:W-:-:S13]  /*0d80*/  ISETP.GE.AND P2, PT, R25, R0, PT ;  /* 0x000000001900720c */ /* 0x000fda0003f46270 */
[C---:B------:R-:W-:Y:S01]  /*0d90*/  @!P2 IMAD.WIDE R20, R25.reuse, 0x4, R2 ;  /* 0x000000041914a825 */ /* 0x040fe200078e0202 */
[----:B------:R-:W1:Y:S03]  /*0da0*/  @!P2 LDC R27, c[0x0][0x38c] ;  /* 0x0000e300ff1bab82 */ /* 0x000e660000000800 */
[----:B------:R-:W-:-:S04]  /*0db0*/  @!P2 IMAD.WIDE R16, R25, 0x4, R4 ;  /* 0x000000041910a825 */ /* 0x000fc800078e0204 */
[----:B0-----:R-:W-:-:S05]  /*0dc0*/  @!P1 FFMA R23, R14, R23, R19 ;  /* 0x000000170e179223 */ /* 0x001fca0000000013 */
[----:B------:R0:W-:Y:S04]  /*0dd0*/  @!P1 STG.E desc[UR14][R12.64], R23 ;  /* 0x000000170c009986 */ /* 0x0001e8000c10190e */
[----:B------:R-:W1:Y:S04]  /*0de0*/  @!P2 LDG.E R20, desc[UR14][R20.64] ;  /* 0x0000000e1414a981 */ /* 0x000e68000c1e1900 */
[----:B------:R2:W1:Y:S01]  /*0df0*/  @!P2 LDG.E R17, desc[UR14][R16.64] ;  /* 0x0000000e1011a981 */ /* 0x000462000c1e1900 */
[----:B------:R-:W-:Y:S02]  /*0e00*/  VIADD R29, R11, 0x100 ;  /* 0x000001000b1d7836 */ /* 0x000fe40000000000 */
[----:B------:R-:W-:-:S03]  /*0e10*/  @!P2 IMAD.WIDE R14, R25, 0x4, R8 ;  /* 0x00000004190ea825 */ /* 0x000fc600078e0208 */
[----:B------:R-:W-:-:S13]  /*0e20*/  ISETP.GE.AND P1, PT, R29, R0, PT ;  /* 0x000000001d00720c */ /* 0x000fda0003f26270 */
[C---:B------:R-:W-:Y:S01]  /*0e30*/  @!P1 IMAD.WIDE R24, R29.reuse, 0x4, R2 ;  /* 0x000000041d189825 */ /* 0x040fe200078e0202 */
[----:B--2---:R-:W2:Y:S03]  /*0e40*/  @!P1 LDC R16, c[0x0][0x38c] ;  /* 0x0000e300ff109b82 */ /* 0x004ea60000000800 */
[----:B------:R-:W-:-:S04]  /*0e50*/  @!P1 IMAD.WIDE R18, R29, 0x4, R4 ;  /* 0x000000041d129825 */ /* 0x000fc800078e0204 */
[----:B-1----:R-:W-:-:S05]  /*0e60*/  @!P2 FFMA R27, R20, R27, R17 ;  /* 0x0000001b141ba223 */ /* 0x002fca0000000011 */
[----:B------:R1:W-:Y:S04]  /*0e70*/  @!P2 STG.E desc[UR14][R14.64], R27 ;  /* 0x0000001b0e00a986 */ /* 0x0003e8000c10190e */
[----:B------:R-:W2:Y:S04]  /*0e80*/  @!P1 LDG.E R24, desc[UR14][R24.64] ;  /* 0x0000000e18189981 */ /* 0x000ea8000c1e1900 */
[----:B------:R-:W2:Y:S01]  /*0e90*/  @!P1 LDG.E R19, desc[UR14][R18.64] ;  /* 0x0000000e12139981 */ /* 0x000ea2000c1e1900 */
[----:B0-----:R-:W-:Y:S01]  /*0ea0*/  IADD3 R23, PT, PT, R11, 0x180, RZ ;  /* 0x000001800b177810 */ /* 0x001fe20007ffe0ff */
[----:B------:R-:W-:-:S03]  /*0eb0*/  @!P1 IMAD.WIDE R12, R29, 0x4, R8 ;  /* 0x000000041d0c9825 */ /* 0x000fc600078e0208 */
[----:B------:R-:W-:-:S13]  /*0ec0*/  ISETP.GE.AND P2, PT, R23, R0, PT ;  /* 0x000000001700720c */ /* 0x000fda0003f46270 */
[----:B------:R-:W-:-:S04]  /*0ed0*/  @!P2 IMAD.WIDE R20, R23, 0x4, R4 ;  /* 0x000000041714a825 */ /* 0x000fc800078e0204 */
[----:B--2---:R-:W-:Y:S01]  /*0ee0*/  @!P1 FFMA R11, R24, R16, R19 ;  /* 0x00000010180b9223 */ /* 0x004fe20000000013 */
[C---:B------:R-:W-:Y:S01]  /*0ef0*/  @!P2 IMAD.WIDE R16, R23.reuse, 0x4, R2 ;  /* 0x000000041710a825 */ /* 0x040fe200078e0202 */
[----:B------:R-:W0:Y:S03]  /*0f00*/  @!P2 LDC R19, c[0x0][0x38c] ;  /* 0x0000e300ff13ab82 */ /* 0x000e260000000800 */
[----:B------:R2:W-:Y:S04]  /*0f10*/  @!P1 STG.E desc[UR14][R12.64], R11 ;  /* 0x0000000b0c009986 */ /* 0x0005e8000c10190e */
[----:B------:R-:W0:Y:S04]  /*0f20*/  @!P2 LDG.E R16, desc[UR14][R16.64] ;  /* 0x0000000e1010a981 */ /* 0x000e28000c1e1900 */
[----:B------:R-:W0:Y:S01]  /*0f30*/  @!P2 LDG.E R21, desc[UR14][R20.64] ;  /* 0x0000000e1415a981 */ /* 0x000e22000c1e1900 */
[----:B-1----:R-:W-:-:S04]  /*0f40*/  @!P2 IMAD.WIDE R14, R23, 0x4, R8 ;  /* 0x00000004170ea825 */ /* 0x002fc800078e0208 */
[----:B------:R-:W-:Y:S02]  /*0f50*/  VIADD R6, R6, 0x4 ;  /* 0x0000000406067836 */ /* 0x000fe40000000000 */
[----:B0-----:R-:W-:-:S05]  /*0f60*/  @!P2 FFMA R19, R16, R19, R21 ;  /* 0x000000131013a223 */ /* 0x001fca0000000015 */
[----:B------:R2:W-:Y:S02]  /*0f70*/  @!P2 STG.E desc[UR14][R14.64], R19 ;  /* 0x000000130e00a986 */ /* 0x0005e4000c10190e */
.L_x_10:
[----:B------:R-:W-:Y:S05]  /*0f80*/  @!P0 EXIT ;  /* 0x000000000000894d */ /* 0x000fea0003800000 */
[----:B------:R-:W-:Y:S02]  /*0f90*/  ISETP.NE.AND P0, PT, R22, 0x1, PT ;  /* 0x000000011600780c */ /* 0x000fe40003f05270 */
[----:B------:R-:W-:-:S04]  /*0fa0*/  LOP3.LUT R10, R10, 0x1, RZ, 0xc0, !PT ;  /* 0x000000010a0a7812 */ /* 0x000fc800078ec0ff */
[----:B------:R-:W-:-:S07]  /*0fb0*/  ISETP.NE.U32.AND P2, PT, R10, 0x1, PT ;  /* 0x000000010a00780c */ /* 0x000fce0003f45070 */
[----:B------:R-:W-:Y:S06]  /*0fc0*/  @!P0 BRA `(.L_x_11) ;  /* 0x0000000000548947 */ /* 0x000fec0003800000 */
[----:B--2---:R-:W-:-:S04]  /*0fd0*/  LEA R15, R6, R7, 0x7 ;  /* 0x00000007060f7211 */ /* 0x004fc800078e38ff */
[----:B------:R-:W-:-:S13]  /*0fe0*/  ISETP.GE.AND P0, PT, R15, R0, PT ;  /* 0x000000000f00720c */ /* 0x000fda0003f06270 */
[C---:B------:R-:W-:Y:S01]  /*0ff0*/  @!P0 IMAD.WIDE R10, R15.reuse, 0x4, R2 ;  /* 0x000000040f0a8825 */ /* 0x040fe200078e0202 */
[----:B------:R-:W0:Y:S03]  /*1000*/  @!P0 LDC R21, c[0x0][0x38c] ;  /* 0x0000e300ff158b82 */ /* 0x000e260000000800 */
[C---:B------:R-:W-:Y:S02]  /*1010*/  @!P0 IMAD.WIDE R12, R15.reuse, 0x4, R4 ;  /* 0x000000040f0c8825 */ /* 0x040fe400078e0204 */
[----:B------:R-:W0:Y:S04]  /*1020*/  @!P0 LDG.E R10, desc[UR14][R10.64] ;  /* 0x0000000e0a0a8981 */ /* 0x000e28000c1e1900 */
[----:B------:R-:W0:Y:S01]  /*1030*/  @!P0 LDG.E R13, desc[UR14][R12.64] ;  /* 0x0000000e0c0d8981 */ /* 0x000e22000c1e1900 */
[----:B------:R-:W-:-:S02]  /*1040*/  VIADD R23, R15, 0x80 ;  /* 0x000000800f177836 */ /* 0x000fc40000000000 */
[----:B------:R-:W-:-:S03]  /*1050*/  @!P0 IMAD.WIDE R14, R15, 0x4, R8 ;  /* 0x000000040f0e8825 */ /* 0x000fc600078e0208 */
[----:B------:R-:W-:-:S13]  /*1060*/  ISETP.GE.AND P1, PT, R23, R0, PT ;  /* 0x000000001700720c */ /* 0x000fda0003f26270 */
[----:B------:R-:W-:-:S04]  /*1070*/  @!P1 IMAD.WIDE R16, R23, 0x4, R2 ;  /* 0x0000000417109825 */ /* 0x000fc800078e0202 */
[----:B------:R-:W-:-:S04]  /*1080*/  @!P1 IMAD.WIDE R18, R23, 0x4, R4 ;  /* 0x0000000417129825 */ /* 0x000fc800078e0204 */
[----:B0-----:R-:W-:Y:S02]  /*1090*/  @!P0 FFMA R21, R10, R21, R13 ;  /* 0x000000150a158223 */ /* 0x001fe4000000000d */
[----:B------:R-:W0:Y:S03]  /*10a0*/  @!P1 LDC R13, c[0x0][0x38c] ;  /* 0x0000e300ff0d9b82 */ /* 0x000e260000000800 */
[----:B------:R1:W-:Y:S04]  /*10b0*/  @!P0 STG.E desc[UR14][R14.64], R21 ;  /* 0x000000150e008986 */ /* 0x0003e8000c10190e */
[----:B------:R-:W0:Y:S04]  /*10c0*/  @!P1 LDG.E R16, desc[UR14][R16.64] ;  /* 0x0000000e10109981 */ /* 0x000e28000c1e1900 */
[----:B------:R-:W0:Y:S01]  /*10d0*/  @!P1 LDG.E R19, desc[UR14][R18.64] ;  /* 0x0000000e12139981 */ /* 0x000e22000c1e1900 */
[----:B------:R-:W-:Y:S01]  /*10e0*/  @!P1 IMAD.WIDE R10, R23, 0x4, R8 ;  /* 0x00000004170a9825 */ /* 0x000fe200078e0208 */
[----:B------:R-:W-:-:S03]  /*10f0*/  IADD3 R6, PT, PT, R6, 0x2, RZ ;  /* 0x0000000206067810 */ /* 0x000fc60007ffe0ff */
[----:B0-----:R-:W-:-:S05]  /*1100*/  @!P1 FFMA R13, R16, R13, R19 ;  /* 0x0000000d100d9223 */ /* 0x001fca0000000013 */
[----:B------:R1:W-:Y:S02]  /*1110*/  @!P1 STG.E desc[UR14][R10.64], R13 ;  /* 0x0000000d0a009986 */ /* 0x0003e4000c10190e */
.L_x_11:
[----:B------:R-:W-:Y:S05]  /*1120*/  @P2 EXIT ;  /* 0x000000000000294d */ /* 0x000fea0003800000 */
[----:B------:R-:W-:-:S05]  /*1130*/  IMAD R7, R6, 0x80, R7 ;  /* 0x0000008006077824 */ /* 0x000fca00078e0207 */
[----:B------:R-:W-:-:S13]  /*1140*/  ISETP.GE.AND P0, PT, R7, R0, PT ;  /* 0x000000000700720c */ /* 0x000fda0003f06270 */
[----:B------:R-:W-:Y:S05]  /*1150*/  @P0 EXIT ;  /* 0x000000000000094d */ /* 0x000fea0003800000 */
[C---:B------:R-:W-:Y:S01]  /*1160*/  IMAD.WIDE R2, R7.reuse, 0x4, R2 ;  /* 0x0000000407027825 */ /* 0x040fe200078e0202 */
[----:B------:R-:W0:Y:S03]  /*1170*/  LDCU UR4, c[0x0][0x38c] ;  /* 0x00007180ff0477ac */ /* 0x000e260008000800 */
[C---:B------:R-:W-:Y:S02]  /*1180*/  IMAD.WIDE R4, R7.reuse, 0x4, R4 ;  /* 0x0000000407047825 */ /* 0x040fe400078e0204 */
[----:B------:R-:W0:Y:S04]  /*1190*/  LDG.E R2, desc[UR14][R2.64] ;  /* 0x0000000e02027981 */ /* 0x000e28000c1e1900 */
[----:B------:R-:W0:Y:S01]  /*11a0*/  LDG.E R5, desc[UR14][R4.64] ;  /* 0x0000000e04057981 */ /* 0x000e22000c1e1900 */
[----:B------:R-:W-:-:S04]  /*11b0*/  IMAD.WIDE R8, R7, 0x4, R8 ;  /* 0x0000000407087825 */ /* 0x000fc800078e0208 */
[----:B0-----:R-:W-:-:S05]  /*11c0*/  FFMA R7, R2, UR4, R5 ;  /* 0x0000000402077c23 */ /* 0x001fca0008000005 */
[----:B------:R-:W-:Y:S01]  /*11d0*/  STG.E desc[UR14][R8.64], R7 ;  /* 0x0000000708007986 */ /* 0x000fe2000c10190e */
[----:B------:R-:W-:Y:S05]  /*11e0*/  EXIT ;  /* 0x000000000000794d */ /* 0x000fea0003800000 */
.L_x_5:
[----:B------:R-:W-:-:S13]  /*11f0*/  ISETP.GE.AND P0, PT, R10, 0x1, PT ;  /* 0x000000010a00780c */ /* 0x000fda0003f06270 */
[----:B------:R-:W-:Y:S05]  /*1200*/  @!P0 EXIT ;  /* 0x000000000000894d */ /* 0x000fea0003800000 */
[----:B------:R-:W-:Y:S01]  /*1210*/  ISETP.GE.U32.AND P0, PT, R10, 0x8, PT ;  /* 0x000000080a00780c */ /* 0x000fe20003f06070 */
[----:B------:R-:W-:-:S12]  /*1220*/  HFMA2 R0, -RZ, RZ, 0, 0 ;  /* 0x00000000ff007431 */ /* 0x000fd800000001ff */
[----:B------:R-:W-:Y:S05]  /*1230*/  @!P0 BRA `(.L_x_12) ;  /* 0x0000000400248947 */ /* 0x000fea0003800000 */
[----:B------:R-:W0:Y:S01]  /*1240*/  LDC.64 R12, c[0x0][0x398] ;  /* 0x0000e600ff0c7b82 */ /* 0x000e220000000a00 */
[----:B------:R-:W-:Y:S01]  /*1250*/  UIADD3 UR4, UP2, UPT, UR13, 0x600, URZ ;  /* 0x000006000d047890 */ /* 0x000fe2000ff5e0ff */
[----:B------:R-:W-:Y:S01]  /*1260*/  LOP3.LUT R0, R10, 0x7ffffff8, RZ, 0xc0, !PT ;  /* 0x7ffffff80a007812 */ /* 0x000fe200078ec0ff */
[----:B------:R-:W1:Y:S03]  /*1270*/  LDCU UR17, c[0x0][0x38c] ;  /* 0x00007180ff1177ac */ /* 0x000e660008000800 */
[----:B------:R-:W-:Y:S01]  /*1280*/  IADD3 R0, PT, PT, -R0, RZ, RZ ;  /* 0x000000ff00007210 */ /* 0x000fe20007ffe1ff */
[----:B------:R-:W-:Y:S01]  /*1290*/  UIADD3 UR10, UP1, UPT, UR4, UR10, URZ ;  /* 0x0000000a040a7290 */ /* 0x000fe2000ff3e0ff */
[----:B------:R-:W2:Y:S01]  /*12a0*/  LDC.64 R8, c[0x0][0x390] ;  /* 0x0000e400ff087b82 */ /* 0x000ea20000000a00 */
[----:B------:R-:W-:Y:S02]  /*12b0*/  UIADD3 UR8, UP0, UPT, UR4, UR8, URZ ;  /* 0x0000000804087290 */ /* 0x000fe4000ff1e0ff */
[----:B------:R-:W-:-:S02]  /*12c0*/  UIADD3.X UR5, UPT, UPT, URZ, UR16, URZ, UP2, !UPT ;  /* 0x00000010ff057290 */ /* 0x000fc400097fe4ff */
[----:B------:R-:W-:Y:S02]  /*12d0*/  UIADD3 UR4, UP2, UPT, UR4, UR6, URZ ;  /* 0x0000000604047290 */ /* 0x000fe4000ff5e0ff */
[----:B------:R-:W-:Y:S01]  /*12e0*/  UIADD3.X UR11, UPT, UPT, UR5, UR11, URZ, UP1, !UPT ;  /* 0x0000000b050b7290 */ /* 0x000fe20008ffe4ff */
[----:B------:R-:W3:Y:S01]  /*12f0*/  LDC.64 R14, c[0x0][0x3a8] ;  /* 0x0000ea00ff0e7b82 */ /* 0x000ee20000000a00 */
[----:B------:R-:W-:Y:S02]  /*1300*/  UIADD3.X UR9, UPT, UPT, UR5, UR9, URZ, UP0, !UPT ;  /* 0x0000000905097290 */ /* 0x000fe400087fe4ff */
[----:B------:R-:W-:Y:S01]  /*1310*/  UIADD3.X UR5, UPT, UPT, UR5, UR7, URZ, UP2, !UPT ;  /* 0x0000000705057290 */ /* 0x000fe200097fe4ff */
[----:B0-----:R-:W-:-:S04]  /*1320*/  IMAD.WIDE.U32 R10, R7, 0x4, R12 ;  /* 0x00000004070a7825 */ /* 0x001fc800078e000c */
[----:B--2---:R-:W-:-:S04]  /*1330*/  IMAD.WIDE.U32 R8, R7, 0x4, R8 ;  /* 0x0000000407087825 */ /* 0x004fc800078e0008 */
[----:B---3--:R-:W-:-:S04]  /*1340*/  IMAD.WIDE.U32 R12, R7, 0x4, R14 ;  /* 0x00000004070c7825 */ /* 0x008fc800078e000e */
[----:B-1----:R-:W-:-:S07]  /*1350*/  VIADD R7, R7, 0x80 ;  /* 0x0000008007077836 */ /* 0x002fce0000000000 */
.L_x_13:
[----:B------:R-:W-:Y:S02]  /*1360*/  IADD3 R22, P1, PT, R12, UR13, RZ ;  /* 0x0000000d0c167c10 */ /* 0x000fe4000ff3e0ff */
[----:B---3--:R-:W-:Y:S02]  /*1370*/  IADD3 R20, P0, PT, R10, UR13, RZ ;  /* 0x0000000d0a147c10 */ /* 0x008fe4000ff1e0ff */
[----:B------:R-:W-:Y:S02]  /*1380*/  IADD3.X R23, PT, PT, R13, UR16, RZ, P1, !PT ;  /* 0x000000100d177c10 */ /* 0x000fe40008ffe4ff */
[----:B------:R-:W-:-:S04]  /*1390*/  IADD3.X R21, PT, PT, R11, UR16, RZ, P0, !PT ;  /* 0x000000100b157c10 */ /* 0x000fc800087fe4ff */
[----:B------:R-:W2:Y:S04]  /*13a0*/  LDG.E R23, desc[UR14][R22.64] ;  /* 0x0000000e16177981 */ /* 0x000ea8000c1e1900 */
[----:B------:R-:W2:Y:S01]  /*13b0*/  LDG.E R20, desc[UR14][R20.64] ;  /* 0x0000000e14147981 */ /* 0x000ea2000c1e1900 */
[----:B------:R-:W-:Y:S01]  /*13c0*/  IADD3 R14, P0, PT, R8, UR13, RZ ;  /* 0x0000000d080e7c10 */ /* 0x000fe2000ff1e0ff */
[----:B------:R-:W-:Y:S01]  /*13d0*/  IMAD.U32 R17, RZ, RZ, UR11 ;  /* 0x0000000bff117e24 */ /* 0x000fe2000f8e00ff */
[----:B------:R-:W-:Y:S02]  /*13e0*/  MOV R16, UR10 ;  /* 0x0000000a00107c02 */ /* 0x000fe40008000f00 */
[----:B------:R-:W-:Y:S02]  /*13f0*/  MOV R18, UR4 ;  /* 0x0000000400127c02 */ /* 0x000fe40008000f00 */
[----:B------:R-:W-:Y:S01]  /*1400*/  MOV R19, UR5 ;  /* 0x0000000500137c02 */ /* 0x000fe20008000f00 */
[----:B------:R-:W-:Y:S01]  /*1410*/  IMAD.WIDE R16, R7, 0x4, R16 ;  /* 0x0000000407107825 */ /* 0x000fe200078e0210 */
[----:B------:R-:W-:-:S03]  /*1420*/  IADD3.X R15, PT, PT, R9, UR16, RZ, P0, !PT ;  /* 0x00000010090f7c10 */ /* 0x000fc600087fe4ff */
[----:B------:R-:W-:-:S04]  /*1430*/  IMAD.WIDE R18, R7, 0x4, R18 ;  /* 0x0000000407127825 */ /* 0x000fc800078e0212 */
[----:B--2---:R-:W-:-:S05]  /*1440*/  FFMA R25, R20, UR17, R23 ;  /* 0x0000001114197c23 */ /* 0x004fca0008000017 */
[----:B------:R0:W-:Y:S04]  /*1450*/  STG.E desc[UR14][R14.64], R25 ;  /* 0x000000190e007986 */ /* 0x0001e8000c10190e */
[----:B------:R-:W2:Y:S04]  /*1460*/  LDG.E R6, desc[UR14][R16.64+-0x600] ;  /* 0xfffa000e10067981 */ /* 0x000ea8000c1e1900 */
[----:B------:R-:W2:Y:S01]  /*1470*/  LDG.E R23, desc[UR14][R18.64+-0x600] ;  /* 0xfffa000e12177981 */ /* 0x000ea2000c1e1900 */
[----:B------:R-:W-:Y:S01]  /*1480*/  MOV R21, UR9 ;  /* 0x0000000900157c02 */ /* 0x000fe20008000f00 */
[----:B------:R-:W-:-:S04]  /*1490*/  IMAD.U32 R20, RZ, RZ, UR8 ;  /* 0x00000008ff147e24 */ /* 0x000fc8000f8e00ff */
[----:B------:R-:W-:-:S04]  /*14a0*/  IMAD.WIDE R20, R7, 0x4, R20 ;  /* 0x0000000407147825 */ /* 0x000fc800078e0214 */
[----:B--2---:R-:W-:-:S05]  /*14b0*/  FFMA R23, R6, UR17, R23 ;  /* 0x0000001106177c23 */ /* 0x004fca0008000017 */
[----:B------:R1:W-:Y:S04]  /*14c0*/  STG.E desc[UR14][R20.64+-0x600], R23 ;  /* 0xfffa001714007986 */ /* 0x0003e8000c10190e */
[----:B------:R-:W2:Y:S04]  /*14d0*/  LDG.E R6, desc[UR14][R16.64+-0x400] ;  /* 0xfffc000e10067981 */ /* 0x000ea8000c1e1900 */
[----:B------:R-:W2:Y:S02]  /*14e0*/  LDG.E R27, desc[UR14][R18.64+-0x400] ;  /* 0xfffc000e121b7981 */ /* 0x000ea4000c1e1900 */
[----:B--2---:R-:W-:-:S05]  /*14f0*/  FFMA R27, R6, UR17, R27 ;  /* 0x00000011061b7c23 */ /* 0x004fca000800001b */
[----:B------:R2:W-:Y:S04]  /*1500*/  STG.E desc[UR14][R20.64+-0x400], R27 ;  /* 0xfffc001b14007986 */ /* 0x0005e8000c10190e */
[----:B------:R-:W3:Y:S04]  /*1510*/  LDG.E R6, desc[UR14][R16.64+-0x200] ;  /* 0xfffe000e10067981 */ /* 0x000ee8000c1e1900 */
[----:B0-----:R-:W3:Y:S02]  /*1520*/  LDG.E R15, desc[UR14][R18.64+-0x200] ;  /* 0xfffe000e120f7981 */ /* 0x001ee4000c1e1900 */
[----:B---3--:R-:W-:-:S05]  /*1530*/  FFMA R15, R6, UR17, R15 ;  /* 0x00000011060f7c23 */ /* 0x008fca000800000f */
[----:B------:R0:W-:Y:S04]  /*1540*/  STG.E desc[UR14][R20.64+-0x200], R15 ;  /* 0xfffe000f14007986 */ /* 0x0001e8000c10190e */
[----:B------:R-:W3:Y:S04]  /*1550*/  LDG.E R6, desc[UR14][R16.64] ;  /* 0x0000000e10067981 */ /* 0x000ee8000c1e1900 */
[----:B------:R-:W3:Y:S02]  /*1560*/  LDG.E R25, desc[UR14][R18.64] ;  /* 0x0000000e12197981 */ /* 0x000ee4000c1e1900 */
[----:B---3--:R-:W-:-:S05]  /*1570*/  FFMA R25, R6, UR17, R25 ;  /* 0x0000001106197c23 */ /* 0x008fca0008000019 */
[----:B------:R3:W-:Y:S04]  /*1580*/  STG.E desc[UR14][R20.64], R25 ;  /* 0x0000001914007986 */ /* 0x0007e8000c10190e */
[----:B------:R-:W4:Y:S04]  /*1590*/  LDG.E R6, desc[UR14][R16.64+0x200] ;  /* 0x0002000e10067981 */ /* 0x000f28000c1e1900 */
[----:B-1----:R-:W4:Y:S02]  /*15a0*/  LDG.E R23, desc[UR14][R18.64+0x200] ;  /* 0x0002000e12177981 */ /* 0x002f24000c1e1900 */
[----:B----4-:R-:W-:-:S05]  /*15b0*/  FFMA R23, R6, UR17, R23 ;  /* 0x0000001106177c23 */ /* 0x010fca0008000017 */
[----:B------:R3:W-:Y:S04]  /*15c0*/  STG.E desc[UR14][R20.64+0x200], R23 ;  /* 0x0002001714007986 */ /* 0x0007e8000c10190e */
[----:B------:R-:W4:Y:S04]  /*15d0*/  LDG.E R6, desc[UR14][R16.64+0x400] ;  /* 0x0004000e10067981 */ /* 0x000f28000c1e1900 */
[----:B--2---:R-:W4:Y:S02]  /*15e0*/  LDG.E R27, desc[UR14][R18.64+0x400] ;  /* 0x0004000e121b7981 */ /* 0x004f24000c1e1900 */
[----:B----4-:R-:W-:-:S05]  /*15f0*/  FFMA R27, R6, UR17, R27 ;  /* 0x00000011061b7c23 */ /* 0x010fca000800001b */
[----:B------:R3:W-:Y:S04]  /*1600*/  STG.E desc[UR14][R20.64+0x400], R27 ;  /* 0x0004001b14007986 */ /* 0x0007e8000c10190e */
[----:B------:R-:W2:Y:S04]  /*1610*/  LDG.E R6, desc[UR14][R16.64+0x600] ;  /* 0x0006000e10067981 */ /* 0x000ea8000c1e1900 */
[----:B0-----:R-:W2:Y:S01]  /*1620*/  LDG.E R15, desc[UR14][R18.64+0x600] ;  /* 0x0006000e120f7981 */ /* 0x001ea2000c1e1900 */
[----:B------:R-:W-:-:S04]  /*1630*/  IADD3 R0, PT, PT, R0, 0x8, RZ ;  /* 0x0000000800007810 */ /* 0x000fc80007ffe0ff */
[----:B------:R-:W-:Y:S01]  /*1640*/  ISETP.NE.AND P0, PT, R0, RZ, PT ;  /* 0x000000ff0000720c */ /* 0x000fe20003f05270 */
[----:B------:R-:W-:Y:S01]  /*1650*/  UIADD3 UR13, UP0, UPT, UR13, 0x1000, URZ ;  /* 0x000010000d0d7890 */ /* 0x000fe2000ff1e0ff */
[----:B------:R-:W-:-:S03]  /*1660*/  VIADD R7, R7, 0x400 ;  /* 0x0000040007077836 */ /* 0x000fc60000000000 */
[----:B------:R-:W-:Y:S01]  /*1670*/  UIADD3.X UR16, UPT, UPT, URZ, UR16, URZ, UP0, !UPT ;  /* 0x00000010ff107290 */ /* 0x000fe200087fe4ff */
[----:B--2---:R-:W-:-:S05]  /*1680*/  FFMA R15, R6, UR17, R15 ;  /* 0x00000011060f7c23 */ /* 0x004fca000800000f */
[----:B------:R3:W-:Y:S02]  /*1690*/  STG.E desc[UR14][R20.64+0x600], R15 ;  /* 0x0006000f14007986 */ /* 0x0007e4000c10190e */
[----:B------:R-:W-:Y:S05]  /*16a0*/  @P0 BRA `(.L_x_13) ;  /* 0xfffffffc002c0947 */ /* 0x000fea000383ffff */
[----:B------:R-:W0:Y:S02]  /*16b0*/  LDC R0, c[0x0][0x388] ;  /* 0x0000e200ff007b82 */ /* 0x000e240000000800 */
[----:B0-----:R-:W-:-:S07]  /*16c0*/  LOP3.LUT R0, R0, 0x7ffffff8, RZ, 0xc0, !PT ;  /* 0x7ffffff800007812 */ /* 0x001fce00078ec0ff */
.L_x_12:
[----:B------:R-:W0:Y:S02]  /*16d0*/  LDC R14, c[0x0][0x388] ;  /* 0x0000e200ff0e7b82 */ /* 0x000e240000000800 */
[----:B0-----:R-:W-:-:S04]  /*16e0*/  LOP3.LUT R10, R14, 0x7, RZ, 0xc0, !PT ;  /* 0x000000070e0a7812 */ /* 0x001fc800078ec0ff */
[----:B------:R-:W-:-:S13]  /*16f0*/  ISETP.NE.AND P0, PT, R10, RZ, PT ;  /* 0x000000ff0a00720c */ /* 0x000fda0003f05270 */
[----:B------:R-:W-:Y:S05]  /*1700*/  @!P0 EXIT ;  /* 0x000000000000894d */ /* 0x000fea0003800000 */
[----:B------:R-:W0:Y:S01]  /*1710*/  LDCU.64 UR4, c[0x0][0x390] ;  /* 0x00007200ff0477ac */ /* 0x000e220008000a00 */
[----:B------:R-:W-:Y:S01]  /*1720*/  SHF.L.U32 R8, R14, 0x7, RZ ;  /* 0x000000070e087819 */ /* 0x000fe200000006ff */
[----:B---3--:R-:W1:Y:S01]  /*1730*/  S2R R15, SR_TID.X ;  /* 0x00000000000f7919 */ /* 0x008e620000002100 */
[----:B------:R-:W-:Y:S02]  /*1740*/  ISETP.GE.U32.AND P0, PT, R10, 0x4, PT ;  /* 0x000000040a00780c */ /* 0x000fe40003f06070 */
[----:B------:R-:W-:Y:S01]  /*1750*/  SHF.R.S32.HI R6, RZ, 0x1f, R8 ;  /* 0x0000001fff067819 */ /* 0x000fe20000011408 */
[----:B------:R-:W-:Y:S01]  /*1760*/  IMAD.WIDE.U32 R8, R8, UR12, RZ ;  /* 0x0000000c08087c25 */ /* 0x000fe2000f8e00ff */
[----:B------:R-:W-:-:S03]  /*1770*/  LOP3.LUT R18, R14, 0x3, RZ, 0xc0, !PT ;  /* 0x000000030e127812 */ /* 0x000fc600078ec0ff */
[----:B------:R-:W-:Y:S01]  /*1780*/  IMAD R7, R6, UR12, RZ ;  /* 0x0000000c06077c24 */ /* 0x000fe2000f8e02ff */
[----:B------:R-:W-:Y:S02]  /*1790*/  SHF.L.U32 R6, R8, 0x2, RZ ;  /* 0x0000000208067819 */ /* 0x000fe400000006ff */
[----:B------:R-:W-:Y:S01]  /*17a0*/  ISETP.NE.AND P1, PT, R18, RZ, PT ;  /* 0x000000ff1200720c */ /* 0x000fe20003f25270 */
[----:B------:R-:W-:Y:S01]  /*17b0*/  IMAD.IADD R7, R9, 0x1, R7 ;  /* 0x0000000109077824 */ /* 0x000fe200078e0207 */
[----:B0-----:R-:W-:-:S04]  /*17c0*/  IADD3 R6, P2, PT, R6, UR4, RZ ;  /* 0x0000000406067c10 */ /* 0x001fc8000ff5e0ff */
[----:B------:R-:W-:-:S04]  /*17d0*/  SHF.L.U64.HI R7, R8, 0x2, R7 ;  /* 0x0000000208077819 */ /* 0x000fc80000010207 */
[----:B------:R-:W-:Y:S01]  /*17e0*/  IADD3.X R7, PT, PT, R7, UR5, RZ, P2, !PT ;  /* 0x0000000507077c10 */ /* 0x000fe200097fe4ff */
[----:B------:R-:W-:Y:S06]  /*17f0*/  @!P0 BRA `(.L_x_14) ;  /* 0x0000000000588947 */ /* 0x000fec0003800000 */
[----:B-1----:R-:W-:Y:S01]  /*1800*/  LEA R13, R0, R15, 0x7 ;  /* 0x0000000f000d7211 */ /* 0x002fe200078e38ff */
[----:B------:R-:W0:Y:S04]  /*1810*/  LDCU UR4, c[0x0][0x38c] ;  /* 0x00007180ff0477ac */ /* 0x000e280008000800 */
[----:B------:R-:W-:-:S04]  /*1820*/  IMAD.WIDE R10, R13, 0x4, R2 ;  /* 0x000000040d0a7825 */ /* 0x000fc800078e0202 */
[C---:B------:R-:W-:Y:S01]  /*1830*/  IMAD.WIDE R8, R13.reuse, 0x4, R4 ;  /* 0x000000040d087825 */ /* 0x040fe200078e0204 */
[----:B------:R-:W0:Y:S04]  /*1840*/  LDG.E R16, desc[UR14][R10.64] ;  /* 0x0000000e0a107981 */ /* 0x000e28000c1e1900 */
[----:B------:R-:W0:Y:S01]  /*1850*/  LDG.E R17, desc[UR14][R8.64] ;  /* 0x0000000e08117981 */ /* 0x000e22000c1e1900 */
[----:B------:R-:W-:-:S04]  /*1860*/  IMAD.WIDE R12, R13, 0x4, R6 ;  /* 0x000000040d0c7825 */ /* 0x000fc800078e0206 */
[----:B0-----:R-:W-:-:S05]  /*1870*/  FFMA R17, R16, UR4, R17 ;  /* 0x0000000410117c23 */ /* 0x001fca0008000011 */
[----:B------:R0:W-:Y:S04]  /*1880*/  STG.E desc[UR14][R12.64], R17 ;  /* 0x000000110c007986 */ /* 0x0001e8000c10190e */
[----:B------:R-:W2:Y:S04]  /*1890*/  LDG.E R16, desc[UR14][R10.64+0x200] ;  /* 0x0002000e0a107981 */ /* 0x000ea8000c1e1900 */
[----:B------:R-:W2:Y:S02]  /*18a0*/  LDG.E R19, desc[UR14][R8.64+0x200] ;  /* 0x0002000e08137981 */ /* 0x000ea4000c1e1900 */
[----:B--2---:R-:W-:-:S05]  /*18b0*/  FFMA R19, R16, UR4, R19 ;  /* 0x0000000410137c23 */ /* 0x004fca0008000013 */
[----:B------:R0:W-:Y:S04]  /*18c0*/  STG.E desc[UR14][R12.64+0x200], R19 ;  /* 0x000200130c007986 */ /* 0x0001e8000c10190e */
[----:B------:R-:W2:Y:S04]  /*18d0*/  LDG.E R16, desc[UR14][R10.64+0x400] ;  /* 0x0004000e0a107981 */ /* 0x000ea8000c1e1900 */
[----:B------:R-:W2:Y:S02]  /*18e0*/  LDG.E R21, desc[UR14][R8.64+0x400] ;  /* 0x0004000e08157981 */ /* 0x000ea4000c1e1900 */
[----:B--2---:R-:W-:-:S05]  /*18f0*/  FFMA R21, R16, UR4, R21 ;  /* 0x0000000410157c23 */ /* 0x004fca0008000015 */
[----:B------:R0:W-:Y:S04]  /*1900*/  STG.E desc[UR14][R12.64+0x400], R21 ;  /* 0x000400150c007986 */ /* 0x0001e8000c10190e */
[----:B------:R-:W2:Y:S04]  /*1910*/  LDG.E R16, desc[UR14][R10.64+0x600] ;  /* 0x0006000e0a107981 */ /* 0x000ea8000c1e1900 */
[----:B------:R-:W2:Y:S01]  /*1920*/  LDG.E R23, desc[UR14][R8.64+0x600] ;  /* 0x0006000e08177981 */ /* 0x000ea2000c1e1900 */
[----:B------:R-:W-:Y:S01]  /*1930*/  IADD3 R0, PT, PT, R0, 0x4, RZ ;  /* 0x0000000400007810 */ /* 0x000fe20007ffe0ff */
[----:B--2---:R-:W-:-:S05]  /*1940*/  FFMA R23, R16, UR4, R23 ;  /* 0x0000000410177c23 */ /* 0x004fca0008000017 */
[----:B------:R0:W-:Y:S02]  /*1950*/  STG.E desc[UR14][R12.64+0x600], R23 ;  /* 0x000600170c007986 */ /* 0x0001e4000c10190e */
.L_x_14:
[----:B------:R-:W-:Y:S05]  /*1960*/  @!P1 EXIT ;  /* 0x000000000000994d */ /* 0x000fea0003800000 */
[----:B------:R-:W-:Y:S02]  /*1970*/  ISETP.NE.AND P0, PT, R18, 0x1, PT ;  /* 0x000000011200780c */ /* 0x000fe40003f05270 */
[----:B------:R-:W-:-:S04]  /*1980*/  LOP3.LUT R14, R14, 0x1, RZ, 0xc0, !PT ;  /* 0x000000010e0e7812 */ /* 0x000fc800078ec0ff */
[----:B------:R-:W-:-:S07]  /*1990*/  ISETP.NE.U32.AND P1, PT, R14, 0x1, PT ;  /* 0x000000010e00780c */ /* 0x000fce0003f25070 */
[----:B------:R-:W-:Y:S06]  /*19a0*/  @!P0 BRA `(.L_x_15) ;  /* 0x0000000000388947 */ /* 0x000fec0003800000 */
[----:B01----:R-:W-:Y:S01]  /*19b0*/  IMAD R13, R0, 0x80, R15 ;  /* 0x00000080000d7824 */ /* 0x003fe200078e020f */
[----:B------:R-:W0:Y:S03]  /*19c0*/  LDCU UR4, c[0x0][0x38c] ;  /* 0x00007180ff0477ac */ /* 0x000e260008000800 */
[----:B------:R-:W-:-:S04]  /*19d0*/  IMAD.WIDE R8, R13, 0x4, R2 ;  /* 0x000000040d087825 */ /* 0x000fc800078e0202 */
[C---:B------:R-:W-:Y:S01]  /*19e0*/  IMAD.WIDE R10, R13.reuse, 0x4, R4 ;  /* 0x000000040d0a7825 */ /* 0x040fe200078e0204 */
[----:B------:R-:W0:Y:S04]  /*19f0*/  LDG.E R14, desc[UR14][R8.64] ;  /* 0x0000000e080e7981 */ /* 0x000e28000c1e1900 */
[----:B------:R-:W0:Y:S01]  /*1a00*/  LDG.E R17, desc[UR14][R10.64] ;  /* 0x0000000e0a117981 */ /* 0x000e22000c1e1900 */
[----:B------:R-:W-:-:S04]  /*1a10*/  IMAD.WIDE R12, R13, 0x4, R6 ;  /* 0x000000040d0c7825 */ /* 0x000fc800078e0206 */
[----:B0-----:R-:W-:-:S05]  /*1a20*/  FFMA R17, R14, UR4, R17 ;  /* 0x000000040e117c23 */ /* 0x001fca0008000011 */
[----:B------:R2:W-:Y:S04]  /*1a30*/  STG.E desc[UR14][R12.64], R17 ;  /* 0x000000110c007986 */ /* 0x0005e8000c10190e */
[----:B------:R-:W3:Y:S04]  /*1a40*/  LDG.E R14, desc[UR14][R8.64+0x200] ;  /* 0x0002000e080e7981 */ /* 0x000ee8000c1e1900 */
[----:B------:R-:W3:Y:S01]  /*1a50*/  LDG.E R19, desc[UR14][R10.64+0x200] ;  /* 0x0002000e0a137981 */ /* 0x000ee2000c1e1900 */
[----:B------:R-:W-:Y:S01]  /*1a60*/  IADD3 R0, PT, PT, R0, 0x2, RZ ;  /* 0x0000000200007810 */ /* 0x000fe20007ffe0ff */
[----:B---3--:R-:W-:-:S05]  /*1a70*/  FFMA R19, R14, UR4, R19 ;  /* 0x000000040e137c23 */ /* 0x008fca0008000013 */
[----:B------:R2:W-:Y:S02]  /*1a80*/  STG.E desc[UR14][R12.64+0x200], R19 ;  /* 0x000200130c007986 */ /* 0x0005e4000c10190e */
.L_x_15:
[----:B------:R-:W-:Y:S05]  /*1a90*/  @P1 EXIT ;  /* 0x000000000000194d */ /* 0x000fea0003800000 */
[----:B-1----:R-:W-:Y:S01]  /*1aa0*/  LEA R15, R0, R15, 0x7 ;  /* 0x0000000f000f7211 */ /* 0x002fe200078e38ff */
[----:B------:R-:W1:Y:S04]  /*1ab0*/  LDCU UR4, c[0x0][0x38c] ;  /* 0x00007180ff0477ac */ /* 0x000e680008000800 */
[----:B------:R-:W-:-:S04]  /*1ac0*/  IMAD.WIDE R2, R15, 0x4, R2 ;  /* 0x000000040f027825 */ /* 0x000fc800078e0202 */
[C---:B------:R-:W-:Y:S02]  /*1ad0*/  IMAD.WIDE R4, R15.reuse, 0x4, R4 ;  /* 0x000000040f047825 */ /* 0x040fe400078e0204 */
[----:B------:R-:W1:Y:S04]  /*1ae0*/  LDG.E R2, desc[UR14][R2.64] ;  /* 0x0000000e02027981 */ /* 0x000e68000c1e1900 */
[----:B------:R-:W1:Y:S01]  /*1af0*/  LDG.E R5, desc[UR14][R4.64] ;  /* 0x0000000e04057981 */ /* 0x000e62000c1e1900 */
[----:B------:R-:W-:-:S04]  /*1b00*/  IMAD.WIDE R6, R15, 0x4, R6 ;  /* 0x000000040f067825 */ /* 0x000fc800078e0206 */
[----:B-1----:R-:W-:-:S05]  /*1b10*/  FFMA R9, R2, UR4, R5 ;  /* 0x0000000402097c23 */ /* 0x002fca0008000005 */
[----:B------:R-:W-:Y:S01]  /*1b20*/  STG.E desc[UR14][R6.64], R9 ;  /* 0x0000000906007986 */ /* 0x000fe2000c10190e */
[----:B------:R-:W-:Y:S05]  /*1b30*/  EXIT ;  /* 0x000000000000794d */ /* 0x000fea0003800000 */
.L_x_16:
[----:B------:R-:W-:-:S00]  /*1b40*/  BRA `(.L_x_16) ;  /* 0xfffffffc00fc7947 */ /* 0x000fc0000383ffff */
[----:B------:R-:W-:-:S00]  /*1b50*/  NOP ;  /* 0x0000000000007918 */ /* 0x000fc00000000000 */
        /* <DEDUP_REMOVED lines=10> */
.L_x_35:


//--------------------- .text._ZN3cub18CUB_300001_SM_10006detail9transform16transform_kernelINS2_10policy_hubILb1EN4cuda3std3__45tupleIJN6thrust24THRUST_300001_SM_1000_NS6detail15normal_iteratorINSA_10device_ptrIfEEEESF_EEEE10policy1000Ei7functorSF_JPfSK_EEEvT0_iT1_T2_DpNS2_10kernel_argIT3_EE --------------------------
	.section	.text._ZN3cub18CUB_300001_SM_10006detail9transform16transform_kernelINS2_10policy_hubILb1EN4cuda3std3__45tupleIJN6thrust24THRUST_300001_SM_1000_NS6detail15normal_iteratorINSA_10device_ptrIfEEEESF_EEEE10policy1000Ei7functorSF_JPfSK_EEEvT0_iT1_T2_DpNS2_10kernel_argIT3_EE,"ax",@progbits
	.align	128
        .global         _ZN3cub18CUB_300001_SM_10006detail9transform16transform_kernelINS2_10policy_hubILb1EN4cuda3std3__45tupleIJN6thrust24THRUST_300001_SM_1000_NS6detail15normal_iteratorINSA_10device_ptrIfEEEESF_EEEE10policy1000Ei7functorSF_JPfSK_EEEvT0_iT1_T2_DpNS2_10kernel_argIT3_EE
        .type           _ZN3cub18CUB_300001_SM_10006detail9transform16transform_kernelINS2_10policy_hubILb1EN4cuda3std3__45tupleIJN6thrust24THRUST_300001_SM_1000_NS6detail15normal_iteratorINSA_10device_ptrIfEEEESF_EEEE10policy1000Ei7functorSF_JPfSK_EEEvT0_iT1_T2_DpNS2_10kernel_argIT3_EE,@function
        .size           _ZN3cub18CUB_300001_SM_10006detail9transform16transform_kernelINS2_10policy_hubILb1EN4cuda3std3__45tupleIJN6thrust24THRUST_300001_SM_1000_NS6detail15normal_iteratorINSA_10device_ptrIfEEEESF_EEEE10policy1000Ei7functorSF_JPfSK_EEEvT0_iT1_T2_DpNS2_10kernel_argIT3_EE,(.L_x_36 - _ZN3cub18CUB_300001_SM_10006detail9transform16transform_kernelINS2_10policy_hubILb1EN4cuda3std3__45tupleIJN6thrust24THRUST_300001_SM_1000_NS6detail15normal_iteratorINSA_10device_ptrIfEEEESF_EEEE10policy1000Ei7functorSF_JPfSK_EEEvT0_iT1_T2_DpNS2_10kernel_argIT3_EE)
        .other          _ZN3cub18CUB_300001_SM_10006detail9transform16transform_kernelINS2_10policy_hubILb1EN4cuda3std3__45tupleIJN6thrust24THRUST_300001_SM_1000_NS6detail15normal_iteratorINSA_10device_ptrIfEEEESF_EEEE10policy1000Ei7functorSF_JPfSK_EEEvT0_iT1_T2_DpNS2_10kernel_argIT3_EE,@"STO_CUDA_ENTRY STV_DEFAULT"
_ZN3cub18CUB_300001_SM_10006detail9transform16transform_kernelINS2_10policy_hubILb1EN4cuda3std3__45tupleIJN6thrust24THRUST_300001_SM_1000_NS6detail15normal_iteratorINSA_10device_ptrIfEEEESF_EEEE10policy1000Ei7functorSF_JPfSK_EEEvT0_iT1_T2_DpNS2_10kernel_argIT3_EE:
.text._ZN3cub18CUB_300001_SM_10006detail9transform16transform_kernelINS2_10policy_hubILb1EN4cuda3std3__45tupleIJN6thrust24THRUST_300001_SM_1000_NS6detail15normal_iteratorINSA_10device_ptrIfEEEESF_EEEE10policy1000Ei7functorSF_JPfSK_EEEvT0_iT1_T2_DpNS2_10kernel_argIT3_EE:
[----:B------:R-:W-:Y:S08]  /*0000*/  LDC R1, c[0x0][0x37c] ;  /* 0x0000df00ff017b82 */ /* 0x000ff00000000800 */
[----:B------:R-:W0:Y:S01]  /*0010*/  S2UR UR18, SR_CTAID.X ;  /* 0x00000000001279c3 */ /* 0x000e220000002500 */
[----:B------:R-:W1:Y:S01]  /*0020*/  LDCU.64 UR12, c[0x0][0x380] ;  /* 0x00007000ff0c77ac */ /* 0x000e620008000a00 */
[----:B------:R-:W2:Y:S01]  /*0030*/  S2R R0, SR_TID.X ;  /* 0x0000000000007919 */ /* 0x000ea20000002100 */
[----:B------:R-:W-:Y:S01]  /*0040*/  BSSY.RECONVERGENT B0, `(.L_x_17) ;  /* 0x0000020000007945 */ /* 0x000fe20003800200 */
[----:B-1----:R-:W-:-:S04]  /*0050*/  USHF.L.U32 UR11, UR13, 0x7, URZ ;  /* 0x000000070d0b7899 */ /* 0x002fc800080006ff */
[----:B0-----:R-:W-:-:S04]  /*0060*/  UIMAD UR8, UR11, UR18, URZ ;  /* 0x000000120b0872a4 */ /* 0x001fc8000f8e02ff */
[----:B------:R-:W-:-:S04]  /*0070*/  UIADD3 UR10, UPT, UPT, -UR8, UR12, URZ ;  /* 0x0000000c080a7290 */ /* 0x000fc8000fffe1ff */
[----:B------:R-:W-:Y:S01]  /*0080*/  UISETP.LT.AND UP0, UPT, UR11, UR10, UPT ;  /* 0x0000000a0b00728c */ /* 0x000fe2000bf01270 */
[----:B--2---:R-:W-:-:S03]  /*0090*/  SHF.L.U32 R4, R0, 0x7, RZ ;  /* 0x0000000700047819 */ /* 0x004fc600000006ff */
[----:B------:R-:W-:-:S04]  /*00a0*/  USEL UR12, UR11, UR10, UP0 ;  /* 0x0000000a0b0c7287 */ /* 0x000fc80008000000 */
[----:B------:R-:W-:-:S06]  /*00b0*/  USHF.L.U32 UR4, UR12, 0x2, URZ ;  /* 0x000000020c047899 */ /* 0x000fcc00080006ff */
[----:B------:R-:W-:-:S13]  /*00c0*/  ISETP.GE.AND P0, PT, R4, UR4, PT ;  /* 0x0000000404007c0c */ /* 0x000fda000bf06270 */
[----:B------:R-:W-:Y:S05]  /*00d0*/  @P0 BRA `(.L_x_18) ;  /* 0x0000000000580947 */ /* 0x000fea0003800000 */
[----:B------:R-:W0:Y:S01]  /*00e0*/  LDC.64 R2, c[0x0][0x398] ;  /* 0x0000e600ff027b82 */ /* 0x000e220000000a00 */
[----:B------:R-:W-:Y:S01]  /*00f0*/  MOV R7, UR8 ;  /* 0x0000000800077c02 */ /* 0x000fe20008000f00 */
[----:B------:R-:W-:Y:S01]  /*0100*/  BSSY.RECONVERGENT B1, `(.L_x_19) ;  /* 0x000000a000017945 */ /* 0x000fe20003800200 */
[----:B------:R-:W-:Y:S02]  /*0110*/  IMAD.MOV.U32 R5, RZ, RZ, R4 ;  /* 0x000000ffff057224 */ /* 0x000fe400078e0004 */
[----:B0-----:R-:W-:-:S04]  /*0120*/  IMAD.WIDE.U32 R2, R0, 0x80, R2 ;  /* 0x0000008000027825 */ /* 0x001fc800078e0002 */
[----:B------:R-:W-:-:S07]  /*0130*/  IMAD.WIDE R2, R7, 0x4, R2 ;  /* 0x0000000407027825 */ /* 0x000fce00078e0202 */
.L_x_20:
[----:B------:R-:W-:Y:S01]  /*0140*/  IADD3 R5, PT, PT, R5, 0x4000, RZ ;  /* 0x0000400005057810 */ /* 0x000fe20007ffe0ff */
[----:B------:R0:W-:Y:S03]  /*0150*/  CCTL.E.PF2 [R2] ;  /* 0x000000000200798f */ /* 0x0001e60000800100 */
[----:B------:R-:W-:Y:S02]  /*0160*/  ISETP.GE.AND P0, PT, R5, UR4, PT ;  /* 0x0000000405007c0c */ /* 0x000fe4000bf06270 */
[----:B0-----:R-:W-:-:S04]  /*0170*/  IADD3 R2, P1, PT, R2, 0x4000, RZ ;  /* 0x0000400002027810 */ /* 0x001fc80007f3e0ff */
[----:B------:R-:W-:-:S07]  /*0180*/  IADD3.X R3, PT, PT, RZ, R3, RZ, P1, !PT ;  /* 0x00000003ff037210 */ /* 0x000fce0000ffe4ff */
[----:B------:R-:W-:Y:S05]  /*0190*/  @!P0 BRA `(.L_x_20) ;  /* 0xfffffffc00e88947 */ /* 0x000fea000383ffff */
[----:B------:R-:W-:Y:S05]  /*01a0*/  BSYNC.RECONVERGENT B1 ;  /* 0x0000000000017941 */ /* 0x000fea0003800200 */
.L_x_19:
[----:B------:R-:W0:Y:S02]  /*01b0*/  LDC.64 R2, c[0x0][0x3a8] ;  /* 0x0000ea00ff027b82 */ /* 0x000e240000000a00 */
[----:B0-----:R-:W-:-:S04]  /*01c0*/  IMAD.WIDE.U32 R2, R0, 0x80, R2 ;  /* 0x0000008000027825 */ /* 0x001fc800078e0002 */
[----:B------:R-:W-:-:S07]  /*01d0*/  IMAD.WIDE R2, R7, 0x4, R2 ;  /* 0x0000000407027825 */ /* 0x000fce00078e0202 */
.L_x_21:
[----:B------:R-:W-:Y:S01]  /*01e0*/  VIADD R4, R4, 0x4000 ;  /* 0x0000400004047836 */ /* 0x000fe20000000000 */
[----:B------:R0:W-:Y:S04]  /*01f0*/  CCTL.E.PF2 [R2] ;  /* 0x000000000200798f */ /* 0x0001e80000800100 */
[----:B------:R-:W-:Y:S02]  /*0200*/  ISETP.GE.AND P0, PT, R4, UR4, PT ;  /* 0x0000000404007c0c */ /* 0x000fe4000bf06270 */
[----:B0-----:R-:W-:-:S04]  /*0210*/  IADD3 R2, P1, PT, R2, 0x4000, RZ ;  /* 0x0000400002027810 */ /* 0x001fc80007f3e0ff */
[----:B------:R-:W-:-:S07]  /*0220*/  IADD3.X R3, PT, PT, RZ, R3, RZ, P1, !PT ;  /* 0x00000003ff037210 */ /* 0x000fce0000ffe4ff */
[----:B------:R-:W-:Y:S05]  /*0230*/  @!P0 BRA `(.L_x_21) ;  /* 0xfffffffc00e88947 */ /* 0x000fea000383ffff */
.L_x_18:
[----:B------:R-:W-:Y:S05]  /*0240*/  BSYNC.RECONVERGENT B0 ;  /* 0x0000000000007941 */ /* 0x000fea0003800200 */
.L_x_17:
[----:B------:R-:W0:Y:S01]  /*0250*/  LDCU.128 UR4, c[0x0][0x390] ;  /* 0x00007200ff0477ac */ /* 0x000e220008000c00 */
[----:B------:R-:W-:Y:S01]  /*0260*/  UIMAD.WIDE UR8, UR8, 0x4, URZ ;  /* 0x00000004080878a5 */ /* 0x000fe2000f8e02ff */
[----:B------:R-:W1:Y:S01]  /*0270*/  LDCU.64 UR20, c[0x0][0x358] ;  /* 0x00006b00ff1477ac */ /* 0x000e620008000a00 */
[----:B------:R-:W2:Y:S02]  /*0280*/  LDCU.64 UR14, c[0x0][0x3a8] ;  /* 0x00007500ff0e77ac */ /* 0x000ea40008000a00 */
[----:B0-----:R-:W-:-:S04]  /*0290*/  UIADD3 UR16, UP0, UPT, UR8, UR4, URZ ;  /* 0x0000000408107290 */ /* 0x001fc8000ff1e0ff */
[----:B------:R-:W-:Y:S02]  /*02a0*/  UIADD3.X UR17, UPT, UPT, UR9, UR5, URZ, UP0, !UPT ;  /* 0x0000000509117290 */ /* 0x000fe400087fe4ff */
[----:B------:R-:W-:-:S09]  /*02b0*/  UISETP.GT.AND UP0, UPT, UR11, UR10, UPT ;  /* 0x0000000a0b00728c */ /* 0x000fd2000bf04270 */
[----:B-12---:R-:W-:Y:S05]  /*02c0*/  BRA.U UP0, `(.L_x_22) ;  /* 0x0000000900687547 */ /* 0x006fea000b800000 */
[----:B------:R-:W-:-:S06]  /*02d0*/  UISETP.GE.AND UP0, UPT, UR13, 0x1, UPT ;  /* 0x000000010d00788c */ /* 0x000fcc000bf06270 */
[----:B------:R-:W-:-:S13]  /*02e0*/  PLOP3.LUT P0, PT, PT, PT, UP0, 0x80, 0x8 ;  /* 0x000000000008781c */ /* 0x000fda0003f0f008 */
[----:B------:R-:W-:Y:S05]  /*02f0*/  @!P0 EXIT ;  /* 0x000000000000894d */ /* 0x000fea0003800000 */
[----:B------:R-:W-:Y:S01]  /*0300*/  UISETP.GE.U32.AND UP0, UPT, UR13, 0x8, UPT ;  /* 0x000000080d00788c */ /* 0x000fe2000bf06070 */
[----:B------:R-:W-:-:S08]  /*0310*/  HFMA2 R10, -RZ, RZ, 0, 0 ;  /* 0x00000000ff0a7431 */ /* 0x000fd000000001ff */
[----:B------:R-:W-:Y:S05]  /*0320*/  BRA.U !UP0, `(.L_x_23) ;  /* 0x00000005082c7547 */ /* 0x000fea000b800000 */
[----:B------:R-:W0:Y:S01]  /*0330*/  LDC.64 R2, c[0x0][0x390] ;  /* 0x0000e400ff027b82 */ /* 0x000e220000000a00 */
[----:B------:R-:W-:Y:S01]  /*0340*/  UMOV UR10, UR8 ;  /* 0x00000008000a7c82 */ /* 0x000fe20008000000 */
[----:B------:R-:W-:Y:S01]  /*0350*/  UMOV UR11, UR9 ;  /* 0x00000009000b7c82 */ /* 0x000fe20008000000 */
[----:B------:R-:W-:Y:S02]  /*0360*/  UIADD3 UR9, UP2, UPT, UR10, 0x600, URZ ;  /* 0x000006000a097890 */ /* 0x000fe4000ff5e0ff */
[----:B------:R-:W-:Y:S02]  /*0370*/  ULOP3.LUT UR8, UR13, 0x7ffffff8, URZ, 0xc0, !UPT ;  /* 0x7ffffff80d087892 */ /* 0x000fe4000f8ec0ff */
[----:B------:R-:W-:Y:S01]  /*0380*/  UIADD3 UR12, UP0, UPT, UR9, UR4, URZ ;  /* 0x00000004090c7290 */ /* 0x000fe2000ff1e0ff */
[----:B------:R-:W1:Y:S01]  /*0390*/  LDC.64 R4, c[0x0][0x398] ;  /* 0x0000e600ff047b82 */ /* 0x000e620000000a00 */
[----:B------:R-:W-:Y:S02]  /*03a0*/  UIADD3.X UR4, UPT, UPT, URZ, UR11, URZ, UP2, !UPT ;  /* 0x0000000bff047290 */ /* 0x000fe400097fe4ff */
[----:B------:R-:W-:-:S02]  /*03b0*/  UIADD3 UR6, UP1, UPT, UR9, UR6, URZ ;  /* 0x0000000609067290 */ /* 0x000fc4000ff3e0ff */
[----:B------:R-:W-:Y:S01]  /*03c0*/  UIADD3 UR14, UP2, UPT, UR9, UR14, URZ ;  /* 0x0000000e090e7290 */ /* 0x000fe2000ff5e0ff */
[----:B------:R-:W2:Y:S02]  /*03d0*/  LDCU UR19, c[0x0][0x388] ;  /* 0x00007100ff1377ac */ /* 0x000ea40008000800 */
[----:B------:R-:W3:Y:S01]  /*03e0*/  LDC.64 R6, c[0x0][0x3a8] ;  /* 0x0000ea00ff067b82 */ /* 0x000ee20000000a00 */
[----:B------:R-:W-:Y:S02]  /*03f0*/  UIADD3.X UR7, UPT, UPT, UR4, UR7, URZ, UP1, !UPT ;  /* 0x0000000704077290 */ /* 0x000fe40008ffe4ff */
[----:B------:R-:W-:Y:S02]  /*0400*/  UIADD3.X UR5, UPT, UPT, UR4, UR5, URZ, UP0, !UPT ;  /* 0x0000000504057290 */ /* 0x000fe400087fe4ff */
[----:B------:R-:W-:Y:S01]  /*0410*/  UIADD3.X UR15, UPT, UPT, UR4, UR15, URZ, UP2, !UPT ;  /* 0x0000000f040f7290 */ /* 0x000fe200097fe4ff */
[----:B0-----:R-:W-:Y:S01]  /*0420*/  IMAD.WIDE.U32 R2, R0, 0x4, R2 ;  /* 0x0000000400027825 */ /* 0x001fe200078e0002 */
[----:B------:R-:W-:-:S03]  /*0430*/  UIADD3 UR8, UPT, UPT, -UR8, URZ, URZ ;  /* 0x000000ff08087290 */ /* 0x000fc6000fffe1ff */
[----:B-1----:R-:W-:-:S04]  /*0440*/  IMAD.WIDE.U32 R4, R0, 0x4, R4 ;  /* 0x0000000400047825 */ /* 0x002fc800078e0004 */
[----:B---3--:R-:W-:-:S04]  /*0450*/  IMAD.WIDE.U32 R6, R0, 0x4, R6 ;  /* 0x0000000400067825 */ /* 0x008fc800078e0006 */
[----:B--2---:R-:W-:-:S07]  /*0460*/  VIADD R0, R0, 0x80 ;  /* 0x0000008000007836 */ /* 0x004fce0000000000 */
.L_x_24:
        /* <DEDUP_REMOVED lines=10> */
[----:B------:R-:W-:-:S02]  /*0510*/  MOV R11, UR15 ;  /* 0x0000000f000b7c02 */ /* 0x000fc40008000f00 */
[----:B------:R-:W-:Y:S01]  /*0520*/  IADD3.X R17, PT, PT, R3, UR11, RZ, P0, !PT ;  /* 0x0000000b03117c10 */ /* 0x000fe200087fe4ff */
[----:B------:R-:W-:-:S04]  /*0530*/  IMAD.WIDE R8, R0, 0x4, R8 ;  /* 0x0000000400087825 */ /* 0x000fc800078e0208 */
        /* <DEDUP_REMOVED lines=32> */
[----:B------:R-:W-:Y:S02]  /*0740*/  UIADD3 UR10, UP0, UPT, UR10, 0x1000, URZ ;  /* 0x000010000a0a7890 */ /* 0x000fe4000ff1e0ff */
[----:B------:R-:W-:-:S02]  /*0750*/  UIADD3 UR8, UPT, UPT, UR8, 0x8, URZ ;  /* 0x0000000808087890 */ /* 0x000fc4000fffe0ff */
[----:B------:R-:W-:Y:S02]  /*0760*/  UIADD3.X UR11, UPT, UPT, URZ, UR11, URZ, UP0, !UPT ;  /* 0x0000000bff0b7290 */ /* 0x000fe400087fe4ff */
[----:B------:R-:W-:Y:S01]  /*0770*/  UISETP.NE.AND UP0, UPT, UR8, URZ, UPT ;  /* 0x000000ff0800728c */ /* 0x000fe2000bf05270 */
[----:B------:R-:W-:Y:S01]  /*0780*/  IADD3 R0, PT, PT, R0, 0x400, RZ ;  /* 0x0000040000007810 */ /* 0x000fe20007ffe0ff */
[----:B--2---:R-:W-:-:S05]  /*0790*/  FFMA R17, R14, UR19, R17 ;  /* 0x000000130e117c23 */ /* 0x004fca0008000011 */
[----:B------:R3:W-:Y:S02]  /*07a0*/  STG.E desc[UR20][R12.64+0x600], R17 ;  /* 0x000600110c007986 */ /* 0x0007e4000c101914 */
[----:B------:R-:W-:Y:S05]  /*07b0*/  BRA.U UP0, `(.L_x_24) ;  /* 0xfffffffd002c7547 */ /* 0x000fea000b83ffff */
[----:B------:R-:W0:Y:S02]  /*07c0*/  LDC R10, c[0x0][0x384] ;  /* 0x0000e100ff0a7b82 */ /* 0x000e240000000800 */
[----:B0-----:R-:W-:-:S07]  /*07d0*/  LOP3.LUT R10, R10, 0x7ffffff8, RZ, 0xc0, !PT ;  /* 0x7ffffff80a0a7812 */ /* 0x001fce00078ec0ff */
.L_x_23:
[----:B------:R-:W0:Y:S02]  /*07e0*/  LDC R0, c[0x0][0x384] ;  /* 0x0000e100ff007b82 */ /* 0x000e240000000800 */
[----:B0-----:R-:W-:-:S04]  /*07f0*/  LOP3.LUT R3, R0, 0x7, RZ, 0xc0, !PT ;  /* 0x0000000700037812 */ /* 0x001fc800078ec0ff */
[----:B------:R-:W-:-:S13]  /*0800*/  ISETP.NE.AND P0, PT, R3, RZ, PT ;  /* 0x000000ff0300720c */ /* 0x000fda0003f05270 */
[----:B------:R-:W-:Y:S05]  /*0810*/  @!P0 EXIT ;  /* 0x000000000000894d */ /* 0x000fea0003800000 */
[----:B------:R-:W0:Y:S01]  /*0820*/  LDCU.64 UR4, c[0x0][0x398] ;  /* 0x00007300ff0477ac */ /* 0x000e220008000a00 */
[C---:B------:R-:W-:Y:S01]  /*0830*/  SHF.L.U32 R2, R0.reuse, 0x7, RZ ;  /* 0x0000000700027819 */ /* 0x040fe200000006ff */
[----:B------:R-:W1:Y:S01]  /*0840*/  S2R R11, SR_TID.X ;  /* 0x00000000000b7919 */ /* 0x000e620000002100 */
[----:B------:R-:W-:Y:S01]  /*0850*/  ISETP.GE.U32.AND P0, PT, R3, 0x4, PT ;  /* 0x000000040300780c */ /* 0x000fe20003f06070 */
[----:B------:R-:W2:Y:S01]  /*0860*/  LDCU.64 UR6, c[0x0][0x3a8] ;  /* 0x00007500ff0677ac */ /* 0x000ea20008000a00 */
[----:B------:R-:W-:Y:S01]  /*0870*/  LOP3.LUT R16, R0, 0x3, RZ, 0xc0, !PT ;  /* 0x0000000300107812 */ /* 0x000fe200078ec0ff */
[----:B------:R-:W-:-:S03]  /*0880*/  IMAD R2, R2, UR18, RZ ;  /* 0x0000001202027c24 */ /* 0x000fc6000f8e02ff */
[----:B------:R-:W-:Y:S01]  /*0890*/  ISETP.NE.AND P1, PT, R16, RZ, PT ;  /* 0x000000ff1000720c */ /* 0x000fe20003f25270 */
[----:B------:R-:W-:-:S03]  /*08a0*/  IMAD.WIDE R4, R2, 0x4, RZ ;  /* 0x0000000402047825 */ /* 0x000fc600078e02ff */
[C---:B0-----:R-:W-:Y:S02]  /*08b0*/  IADD3 R2, P2, PT, R4.reuse, UR4, RZ ;  /* 0x0000000404027c10 */ /* 0x041fe4000ff5e0ff */
[----:B--2---:R-:W-:Y:S02]  /*08c0*/  IADD3 R4, P3, PT, R4, UR6, RZ ;  /* 0x0000000604047c10 */ /* 0x004fe4000ff7e0ff */
[C---:B------:R-:W-:Y:S02]  /*08d0*/  IADD3.X R3, PT, PT, R5.reuse, UR5, RZ, P2, !PT ;  /* 0x0000000505037c10 */ /* 0x040fe400097fe4ff */
[----:B------:R-:W-:Y:S01]  /*08e0*/  IADD3.X R5, PT, PT, R5, UR7, RZ, P3, !PT ;  /* 0x0000000705057c10 */ /* 0x000fe20009ffe4ff */
[----:B------:R-:W-:Y:S08]  /*08f0*/  @!P0 BRA `(.L_x_25) ;  /* 0x00000000005c8947 */ /* 0x000ff00003800000 */
[----:B-1-3--:R-:W-:Y:S01]  /*0900*/  IMAD R13, R10, 0x80, R11 ;  /* 0x000000800a0d7824 */ /* 0x00afe200078e020b */
[----:B------:R-:W0:Y:S03]  /*0910*/  LDCU UR4, c[0x0][0x388] ;  /* 0x00007100ff0477ac */ /* 0x000e260008000800 */
[----:B------:R-:W-:-:S04]  /*0920*/  IMAD.WIDE R8, R13, 0x4, R2 ;  /* 0x000000040d087825 */ /* 0x000fc800078e0202 */
[----:B------:R-:W-:Y:S01]  /*0930*/  IMAD.WIDE R6, R13, 0x4, R4 ;  /* 0x000000040d067825 */ /* 0x000fe200078e0204 */
[----:B------:R-:W0:Y:S04]  /*0940*/  LDG.E R14, desc[UR20][R8.64] ;  /* 0x00000014080e7981 */ /* 0x000e28000c1e1900 */
[----:B------:R-:W0:Y:S01]  /*0950*/  LDG.E R15, desc[UR20][R6.64] ;  /* 0x00000014060f7981 */ /* 0x000e22000c1e1900 */
[----:B------:R-:W-:-:S05]  /*0960*/  MOV R12, 0x4 ;  /* 0x00000004000c7802 */ /* 0x000fca0000000f00 */
[----:B------:R-:W-:-:S04]  /*0970*/  IMAD.WIDE R12, R13, R12, UR16 ;  /* 0x000000100d0c7e25 */ /* 0x000fc8000f8e020c */
        /* <DEDUP_REMOVED lines=15> */
.L_x_25:
[----:B------:R-:W-:Y:S05]  /*0a70*/  @!P1 EXIT ;  /* 0x000000000000994d */ /* 0x000fea0003800000 */
[----:B------:R-:W-:Y:S02]  /*0a80*/  ISETP.NE.AND P0, PT, R16, 0x1, PT ;  /* 0x000000011000780c */ /* 0x000fe40003f05270 */
[----:B------:R-:W-:-:S04]  /*0a90*/  LOP3.LUT R0, R0, 0x1, RZ, 0xc0, !PT ;  /* 0x0000000100007812 */ /* 0x000fc800078ec0ff */
[----:B------:R-:W-:-:S07]  /*0aa0*/  ISETP.NE.U32.AND P1, PT, R0, 0x1, PT ;  /* 0x000000010000780c */ /* 0x000fce0003f25070 */
[----:B------:R-:W-:Y:S06]  /*0ab0*/  @!P0 BRA `(.L_x_26) ;  /* 0x00000000003c8947 */ /* 0x000fec0003800000 */
[----:B01-3--:R-:W-:Y:S01]  /*0ac0*/  IMAD R13, R10, 0x80, R11 ;  /* 0x000000800a0d7824 */ /* 0x00bfe200078e020b */
[----:B------:R-:W0:Y:S03]  /*0ad0*/  LDCU UR4, c[0x0][0x388] ;  /* 0x00007100ff0477ac */ /* 0x000e260008000800 */
[----:B------:R-:W-:-:S04]  /*0ae0*/  IMAD.WIDE R6, R13, 0x4, R2 ;  /* 0x000000040d067825 */ /* 0x000fc800078e0202 */
[----:B------:R-:W-:Y:S01]  /*0af0*/  IMAD.WIDE R8, R13, 0x4, R4 ;  /* 0x000000040d087825 */ /* 0x000fe200078e0204 */
[----:B------:R-:W0:Y:S04]  /*0b00*/  LDG.E R0, desc[UR20][R6.64] ;  /* 0x0000001406007981 */ /* 0x000e28000c1e1900 */
[----:B------:R-:W0:Y:S01]  /*0b10*/  LDG.E R15, desc[UR20][R8.64] ;  /* 0x00000014080f7981 */ /* 0x000e22000c1e1900 */
[----:B------:R-:W-:-:S05]  /*0b20*/  HFMA2 R12, -RZ, RZ, 0, 2.384185791015625e-07 ;  /* 0x00000004ff0c7431 */ /* 0x000fca00000001ff */
[----:B------:R-:W-:-:S04]  /*0b30*/  IMAD.WIDE R12, R13, R12, UR16 ;  /* 0x000000100d0c7e25 */ /* 0x000fc8000f8e020c */
[----:B0-----:R-:W-:-:S05]  /*0b40*/  FFMA R15, R0, UR4, R15 ;  /* 0x00000004000f7c23 */ /* 0x001fca000800000f */
[----:B------:R2:W-:Y:S04]  /*0b50*/  STG.E desc[UR20][R12.64], R15 ;  /* 0x0000000f0c007986 */ /* 0x0005e8000c101914 */
[----:B------:R-:W3:Y:S04]  /*0b60*/  LDG.E R0, desc[UR20][R6.64+0x200] ;  /* 0x0002001406007981 */ /* 0x000ee8000c1e1900 */
[----:B------:R-:W3:Y:S01]  /*0b70*/  LDG.E R17, desc[UR20][R8.64+0x200] ;  /* 0x0002001408117981 */ /* 0x000ee2000c1e1900 */
[----:B------:R-:W-:Y:S01]  /*0b80*/  IADD3 R10, PT, PT, R10, 0x2, RZ ;  /* 0x000000020a0a7810 */ /* 0x000fe20007ffe0ff */
[----:B---3--:R-:W-:-:S05]  /*0b90*/  FFMA R17, R0, UR4, R17 ;  /* 0x0000000400117c23 */ /* 0x008fca0008000011 */
[----:B------:R2:W-:Y:S02]  /*0ba0*/  STG.E desc[UR20][R12.64+0x200], R17 ;  /* 0x000200110c007986 */ /* 0x0005e4000c101914 */
.L_x_26:
[----:B------:R-:W-:Y:S05]  /*0bb0*/  @P1 EXIT ;  /* 0x000000000000194d */ /* 0x000fea0003800000 */
[----:B-1----:R-:W-:Y:S01]  /*0bc0*/  IMAD R7, R10, 0x80, R11 ;  /* 0x000000800a077824 */ /* 0x002fe200078e020b */
[----:B------:R-:W1:Y:S03]  /*0bd0*/  LDCU UR4, c[0x0][0x388] ;  /* 0x00007100ff0477ac */ /* 0x000e660008000800 */
[----:B------:R-:W-:-:S04]  /*0be0*/  IMAD.WIDE R2, R7, 0x4, R2 ;  /* 0x0000000407027825 */ /* 0x000fc800078e0202 */
[----:B------:R-:W-:Y:S02]  /*0bf0*/  IMAD.WIDE R4, R7, 0x4, R4 ;  /* 0x0000000407047825 */ /* 0x000fe400078e0204 */
[----:B------:R-:W1:Y:S04]  /*0c00*/  LDG.E R2, desc[UR20][R2.64] ;  /* 0x0000001402027981 */ /* 0x000e68000c1e1900 */
[----:B------:R-:W1:Y:S01]  /*0c10*/  LDG.E R5, desc[UR20][R4.64] ;  /* 0x0000001404057981 */ /* 0x000e62000c1e1900 */
[----:B------:R-:W-:-:S05]  /*0c20*/  MOV R6, 0x4 ;  /* 0x0000000400067802 */ /* 0x000fca0000000f00 */
[----:B------:R-:W-:-:S04]  /*0c30*/  IMAD.WIDE R6, R7, R6, UR16 ;  /* 0x0000001007067e25 */ /* 0x000fc8000f8e0206 */
[----:B-1----:R-:W-:-:S05]  /*0c40*/  FFMA R9, R2, UR4, R5 ;  /* 0x0000000402097c23 */ /* 0x002fca0008000005 */
[----:B------:R-:W-:Y:S01]  /*0c50*/  STG.E desc[UR20][R6.64], R9 ;  /* 0x0000000906007986 */ /* 0x000fe2000c101914 */
[----:B------:R-:W-:Y:S05]  /*0c60*/  EXIT ;  /* 0x000000000000794d */ /* 0x000fea0003800000 */
.L_x_22:
[----:B------:R-:W0:Y:S02]  /*0c70*/  LDC R6, c[0x0][0x384] ;  /* 0x0000e100ff067b82 */ /* 0x000e240000000800 */
[----:B0-----:R-:W-:-:S13]  /*0c80*/  ISETP.GE.AND P0, PT, R6, 0x1, PT ;  /* 0x000000010600780c */ /* 0x001fda0003f06270 */
[----:B------:R-:W-:Y:S05]  /*0c90*/  @!P0 EXIT ;  /* 0x000000000000894d */ /* 0x000fea0003800000 */
[----:B------:R-:W0:Y:S01]  /*0ca0*/  LDCU.64 UR4, c[0x0][0x398] ;  /* 0x00007300ff0477ac */ /* 0x000e220008000a00 */
[C---:B------:R-:W-:Y:S01]  /*0cb0*/  SHF.L.U32 R2, R6.reuse, 0x7, RZ ;  /* 0x0000000706027819 */ /* 0x040fe200000006ff */
[----:B------:R-:W1:Y:S01]  /*0cc0*/  S2R R0, SR_TID.X ;  /* 0x0000000000007919 */ /* 0x000e620000002100 */
[----:B------:R-:W-:Y:S01]  /*0cd0*/  HFMA2 R7, -RZ, RZ, 0, 0 ;  /* 0x00000000ff077431 */ /* 0x000fe200000001ff */
[----:B------:R-:W2:Y:S01]  /*0ce0*/  LDCU.64 UR6, c[0x0][0x3a8] ;  /* 0x00007500ff0677ac */ /* 0x000ea20008000a00 */
[----:B------:R-:W-:Y:S01]  /*0cf0*/  LOP3.LUT R20, R6, 0x7, RZ, 0xc0, !PT ;  /* 0x0000000706147812 */ /* 0x000fe200078ec0ff */
[----:B------:R-:W-:-:S04]  /*0d00*/  IMAD R2, R2, UR18, RZ ;  /* 0x0000001202027c24 */ /* 0x000fc8000f8e02ff */
[----:B------:R-:W-:-:S03]  /*0d10*/  IMAD.WIDE R4, R2, 0x4, RZ ;  /* 0x0000000402047825 */ /* 0x000fc600078e02ff */
[----:B0-----:R-:W-:-:S04]  /*0d20*/  IADD3 R2, P0, PT, R4, UR4, RZ ;  /* 0x0000000404027c10 */ /* 0x001fc8000ff1e0ff */
[----:B------:R-:W-:Y:S02]  /*0d30*/  IADD3.X R3, PT, PT, R5, UR5, RZ, P0, !PT ;  /* 0x0000000505037c10 */ /* 0x000fe400087fe4ff */
[----:B------:R-:W-:Y:S02]  /*0d40*/  ISETP.GE.U32.AND P0, PT, R6, 0x8, PT ;  /* 0x000000080600780c */ /* 0x000fe40003f06070 */
[----:B--2---:R-:W-:-:S04]  /*0d50*/  IADD3 R4, P1, PT, R4, UR6, RZ ;  /* 0x0000000604047c10 */ /* 0x004fc8000ff3e0ff */
[----:B------:R-:W-:-:S07]  /*0d60*/  IADD3.X R5, PT, PT, R5, UR7, RZ, P1, !PT ;  /* 0x0000000705057c10 */ /* 0x000fce0008ffe4ff */
[----:B-1----:R-:W-:Y:S05]  /*0d70*/  @!P0 BRA `(.L_x_27) ;  /* 0x0000000400208947 */ /* 0x002fea0003800000 */
[----:B------:R-:W-:Y:S01]  /*0d80*/  LOP3.LUT R7, R6, 0x7ffffff8, RZ, 0xc0, !PT ;  /* 0x7ffffff806077812 */ /* 0x000fe200078ec0ff */
[----:B------:R-:W-:Y:S01]  /*0d90*/  IMAD.MOV.U32 R6, RZ, RZ, RZ ;  /* 0x000000ffff067224 */ /* 0x000fe200078e00ff */
[----:B------:R-:W0:Y:S06]  /*0da0*/  LDCU UR4, c[0x0][0x388] ;  /* 0x00007100ff0477ac */ /* 0x000e2c0008000800 */
.L_x_30:
[----:B-1----:R-:W-:-:S04]  /*0db0*/  LEA R13, R6, R0, 0x7 ;  /* 0x00000000060d7211 */ /* 0x002fc800078e38ff */
[----:B------:R-:W-:-:S13]  /*0dc0*/  ISETP.GE.AND P0, PT, R13, UR12, PT ;  /* 0x0000000c0d007c0c */ /* 0x000fda000bf06270 */
[C---:B------:R-:W-:Y:S01]  /*0dd0*/  @!P0 IMAD.WIDE.U32 R14, R13.reuse, 0x4, R2 ;  /* 0x000000040d0e8825 */ /* 0x040fe200078e0002 */
[----:B------:R-:W1:Y:S03]  /*0de0*/  @!P0 LDC R21, c[0x0][0x388] ;  /* 0x0000e200ff158b82 */ /* 0x000e660000000800 */
[C---:B------:R-:W-:Y:S02]  /*0df0*/  @!P0 IMAD.WIDE.U32 R18, R13.reuse, 0x4, R4 ;  /* 0x000000040d128825 */ /* 0x040fe400078e0004 */
[----:B------:R-:W1:Y:S04]  /*0e00*/  @!P0 LDG.E R14, desc[UR20][R14.64] ;  /* 0x000000140e0e8981 */ /* 0x000e68000c1e1900 */
[----:B------:R2:W1:Y:S01]  /*0e10*/  @!P0 LDG.E R19, desc[UR20][R18.64] ;  /* 0x0000001412138981 */ /* 0x000462000c1e1900 */
[----:B------:R-:W-:-:S02]  /*0e20*/  IADD3 R23, PT, PT, R13, 0x80, RZ ;  /* 0x000000800d177810 */ /* 0x000fc40007ffe0ff */
[----:B------:R-:W-:Y:S02]  /*0e30*/  MOV R16, 0x4 ;  /* 0x0000000400107802 */ /* 0x000fe40000000f00 */
[C---:B------:R-:W-:Y:S01]  /*0e40*/  ISETP.GE.AND P1, PT, R23.reuse, UR12, PT ;  /* 0x0000000c17007c0c */ /* 0x040fe2000bf26270 */
[----:B------:R-:W-:-:S04]  /*0e50*/  IMAD.WIDE R8, R23, 0x4, R2 ;  /* 0x0000000417087825 */ /* 0x000fc800078e0202 */
[----:B------:R-:W-:-:S04]  /*0e60*/  @!P0 IMAD.WIDE.U32 R16, R13, R16, UR16 ;  /* 0x000000100d108e25 */ /* 0x000fc8000f8e0010 */
[----:B------:R-:W-:-:S04]  /*0e70*/  IMAD.WIDE R10, R23, 0x4, R4 ;  /* 0x00000004170a7825 */ /* 0x000fc800078e0204 */
[----:B--2---:R-:W2:Y:S01]  /*0e80*/  @!P1 LDC R18, c[0x0][0x388] ;  /* 0x0000e200ff129b82 */ /* 0x004ea20000000800 */
[----:B-1----:R-:W-:-:S05]  /*0e90*/  @!P0 FFMA R21, R14, R21, R19 ;  /* 0x000000150e158223 */ /* 0x002fca0000000013 */
[----:B------:R1:W-:Y:S04]  /*0ea0*/  @!P0 STG.E desc[UR20][R16.64], R21 ;  /* 0x0000001510008986 */ /* 0x0003e8000c101914 */
[----:B------:R-:W2:Y:S04]  /*0eb0*/  @!P1 LDG.E R12, desc[UR20][R8.64] ;  /* 0x00000014080c9981 */ /* 0x000ea8000c1e1900 */
[----:B------:R-:W2:Y:S01]  /*0ec0*/  @!P1 LDG.E R19, desc[UR20][R10.64] ;  /* 0x000000140a139981 */ /* 0x000ea2000c1e1900 */
[----:B------:R-:W-:-:S05]  /*0ed0*/  VIADD R14, R13, 0x100 ;  /* 0x000001000d0e7836 */ /* 0x000fca0000000000 */
[----:B------:R-:W-:Y:S01]  /*0ee0*/  ISETP.GE.AND P0, PT, R14, UR12, PT ;  /* 0x0000000c0e007c0c */ /* 0x000fe2000bf06270 */
[----:B------:R-:W-:-:S05]  /*0ef0*/  HFMA2 R14, -RZ, RZ, 0, 2.384185791015625e-07 ;  /* 0x00000004ff0e7431 */ /* 0x000fca00000001ff */
[----:B------:R-:W-:-:S04]  /*0f00*/  IMAD.WIDE R14, R23, R14, UR16 ;  /* 0x00000010170e7e25 */ /* 0x000fc8000f8e020e */
[----:B--2---:R-:W-:-:S03]  /*0f10*/  @!P1 FFMA R19, R12, R18, R19 ;  /* 0x000000120c139223 */ /* 0x004fc60000000013 */
[----:B------:R-:W2:Y:S02]  /*0f20*/  @!P0 LDC R18, c[0x0][0x388] ;  /* 0x0000e200ff128b82 */ /* 0x000ea40000000800 */
[----:B------:R3:W-:Y:S04]  /*0f30*/  @!P1 STG.E desc[UR20][R14.64], R19 ;  /* 0x000000130e009986 */ /* 0x0007e8000c101914 */
[----:B------:R-:W2:Y:S04]  /*0f40*/  @!P0 LDG.E R12, desc[UR20][R8.64+0x200] ;  /* 0x00020014080c8981 */ /* 0x000ea8000c1e1900 */
[----:B-1----:R-:W2:Y:S01]  /*0f50*/  @!P0 LDG.E R17, desc[UR20][R10.64+0x200] ;  /* 0x000200140a118981 */ /* 0x002ea2000c1e1900 */
[----:B------:R-:W-:-:S04]  /*0f60*/  IADD3 R16, PT, PT, R13, 0x180, RZ ;  /* 0x000001800d107810 */ /* 0x000fc80007ffe0ff */
[----:B------:R-:W-:Y:S01]  /*0f70*/  ISETP.GE.AND P1, PT, R16, UR12, PT ;  /* 0x0000000c10007c0c */ /* 0x000fe2000bf26270 */
[----:B--2---:R-:W-:-:S12]  /*0f80*/  @!P0 FFMA R17, R12, R18, R17 ;  /* 0x000000120c118223 */ /* 0x004fd80000000011 */
[----:B------:R-:W1:Y:S01]  /*0f90*/  @!P1 LDC R18, c[0x0][0x388] ;  /* 0x0000e200ff129b82 */ /* 0x000e620000000800 */
[----:B------:R2:W-:Y:S04]  /*0fa0*/  @!P0 STG.E desc[UR20][R14.64+0x200], R17 ;  /* 0x000200110e008986 */ /* 0x0005e8000c101914 */
[----:B------:R-:W1:Y:S04]  /*0fb0*/  @!P1 LDG.E R12, desc[UR20][R8.64+0x400] ;  /* 0x00040014080c9981 */ /* 0x000e68000c1e1900 */
[----:B------:R-:W1:Y:S01]  /*0fc0*/  @!P1 LDG.E R21, desc[UR20][R10.64+0x400] ;  /* 0x000400140a159981 */ /* 0x000e62000c1e1900 */
[----:B------:R-:W-:-:S04]  /*0fd0*/  IADD3 R16, PT, PT, R13, 0x200, RZ ;  /* 0x000002000d107810 */ /* 0x000fc80007ffe0ff */
[----:B------:R-:W-:Y:S01]  /*0fe0*/  ISETP.GE.AND P0, PT, R16, UR12, PT ;  /* 0x0000000c10007c0c */ /* 0x000fe2000bf06270 */
[----:B------:R-:W-:Y:S02]  /*0ff0*/  VIADD R16, R13, 0x280 ;  /* 0x000002800d107836 */ /* 0x000fe40000000000 */
[----:B-1----:R-:W-:-:S10]  /*1000*/  @!P1 FFMA R21, R12, R18, R21 ;  /* 0x000000120c159223 */ /* 0x002fd40000000015 */
[----:B------:R-:W1:Y:S01]  /*1010*/  @!P0 LDC R18, c[0x0][0x388] ;  /* 0x0000e200ff128b82 */ /* 0x000e620000000800 */
[----:B------:R4:W-:Y:S04]  /*1020*/  @!P1 STG.E desc[UR20][R14.64+0x400], R21 ;  /* 0x000400150e009986 */ /* 0x0009e8000c101914 */
[----:B------:R-:W1:Y:S04]  /*1030*/  @!P0 LDG.E R12, desc[UR20][R8.64+0x600] ;  /* 0x00060014080c8981 */ /* 0x000e68000c1e1900 */
[----:B---3--:R-:W1:Y:S01]  /*1040*/  @!P0 LDG.E R19, desc[UR20][R10.64+0x600] ;  /* 0x000600140a138981 */ /* 0x008e62000c1e1900 */
[----:B------:R-:W-:-:S02]  /*1050*/  ISETP.GE.AND P1, PT, R16, UR12, PT ;  /* 0x0000000c10007c0c */ /* 0x000fc4000bf26270 */
[----:B------:R-:W-:Y:S01]  /*1060*/  IADD3 R16, PT, PT, R13, 0x300, RZ ;  /* 0x000003000d107810 */ /* 0x000fe20007ffe0ff */
[----:B-1----:R-:W-:-:S10]  /*1070*/  @!P0 FFMA R19, R12, R18, R19 ;  /* 0x000000120c138223 */ /* 0x002fd40000000013 */
[----:B------:R-:W1:Y:S01]  /*1080*/  @!P1 LDC R18, c[0x0][0x388] ;  /* 0x0000e200ff129b82 */ /* 0x000e620000000800 */
[----:B------:R3:W-:Y:S04]  /*1090*/  @!P0 STG.E desc[UR20][R14.64+0x600], R19 ;  /* 0x000600130e008986 */ /* 0x0007e8000c101914 */
[----:B------:R-:W1:Y:S04]  /*10a0*/  @!P1 LDG.E R12, desc[UR20][R8.64+0x800] ;  /* 0x00080014080c9981 */ /* 0x000e68000c1e1900 */
[----:B--2---:R-:W1:Y:S01]  /*10b0*/  @!P1 LDG.E R17, desc[UR20][R10.64+0x800] ;  /* 0x000800140a119981 */ /* 0x004e62000c1e1900 */
[----:B------:R-:W-:-:S13]  /*10c0*/  ISETP.GE.AND P0, PT, R16, UR12, PT ;  /* 0x0000000c10007c0c */ /* 0x000fda000bf06270 */
[----:B------:R-:W2:Y:S01]  /*10d0*/  @!P0 LDC R16, c[0x0][0x388] ;  /* 0x0000e200ff108b82 */ /* 0x000ea20000000800 */
[----:B-1----:R-:W-:-:S05]  /*10e0*/  @!P1 FFMA R17, R12, R18, R17 ;  /* 0x000000120c119223 */ /* 0x002fca0000000011 */
[----:B------:R3:W-:Y:S04]  /*10f0*/  @!P1 STG.E desc[UR20][R14.64+0x800], R17 ;  /* 0x000800110e009986 */ /* 0x0007e8000c101914 */
[----:B------:R-:W2:Y:S04]  /*1100*/  @!P0 LDG.E R12, desc[UR20][R8.64+0xa00] ;  /* 0x000a0014080c8981 */ /* 0x000ea8000c1e1900 */
[----:B----4-:R-:W2:Y:S01]  /*1110*/  @!P0 LDG.E R21, desc[UR20][R10.64+0xa00] ;  /* 0x000a00140a158981 */ /* 0x010ea2000c1e1900 */
[----:B------:R-:W-:Y:S01]  /*1120*/  IADD3 R13, PT, PT, R13, 0x380, RZ ;  /* 0x000003800d0d7810 */ /* 0x000fe20007ffe0ff */
[----:B------:R-:W-:Y:S01]  /*1130*/  BSSY.RECONVERGENT B0, `(.L_x_28) ;  /* 0x000000b000007945 */ /* 0x000fe20003800200 */
[----:B------:R-:W-:-:S04]  /*1140*/  IADD3 R6, PT, PT, R6, 0x8, RZ ;  /* 0x0000000806067810 */ /* 0x000fc80007ffe0ff */
[----:B------:R-:W-:Y:S01]  /*1150*/  ISETP.NE.AND P1, PT, R6, R7, PT ;  /* 0x000000070600720c */ /* 0x000fe20003f25270 */
[----:B--2---:R-:W-:-:S05]  /*1160*/  @!P0 FFMA R21, R12, R16, R21 ;  /* 0x000000100c158223 */ /* 0x004fca0000000015 */
[----:B------:R3:W-:Y:S01]  /*1170*/  @!P0 STG.E desc[UR20][R14.64+0xa00], R21 ;  /* 0x000a00150e008986 */ /* 0x0007e2000c101914 */
[----:B------:R-:W-:-:S13]  /*1180*/  ISETP.GE.AND P0, PT, R13, UR12, PT ;  /* 0x0000000c0d007c0c */ /* 0x000fda000bf06270 */
[----:B---3--:R-:W-:Y:S05]  /*1190*/  @P0 BRA `(.L_x_29) ;  /* 0x0000000000100947 */ /* 0x008fea0003800000 */
[----:B------:R-:W0:Y:S04]  /*11a0*/  LDG.E R8, desc[UR20][R8.64+0xc00] ;  /* 0x000c001408087981 */ /* 0x000e28000c1e1900 */
[----:B------:R-:W0:Y:S02]  /*11b0*/  LDG.E R11, desc[UR20][R10.64+0xc00] ;  /* 0x000c00140a0b7981 */ /* 0x000e24000c1e1900 */
[----:B0-----:R-:W-:-:S05]  /*11c0*/  FFMA R13, R8, UR4, R11 ;  /* 0x00000004080d7c23 */ /* 0x001fca000800000b */
[----:B------:R1:W-:Y:S02]  /*11d0*/  STG.E desc[UR20][R14.64+0xc00], R13 ;  /* 0x000c000d0e007986 */ /* 0x0003e4000c101914 */
.L_x_29:
[----:B0-----:R-:W-:Y:S05]  /*11e0*/  BSYNC.RECONVERGENT B0 ;  /* 0x0000000000007941 */ /* 0x001fea0003800200 */
.L_x_28:
[----:B------:R-:W-:Y:S05]  /*11f0*/  @P1 BRA `(.L_x_30) ;  /* 0xfffffff800ec1947 */ /* 0x000fea000383ffff */
.L_x_27:
[----:B------:R-:W-:-:S13]  /*1200*/  ISETP.NE.AND P0, PT, R20, RZ, PT ;  /* 0x000000ff1400720c */ /* 0x000fda0003f05270 */
[----:B------:R-:W-:Y:S05]  /*1210*/  @!P0 EXIT ;  /* 0x000000000000894d */ /* 0x000fea0003800000 */
[----:B------:R-:W0:Y:S01]  /*1220*/  LDC R6, c[0x0][0x384] ;  /* 0x0000e100ff067b82 */ /* 0x000e220000000800 */
[----:B------:R-:W-:Y:S02]  /*1230*/  ISETP.GE.U32.AND P1, PT, R20, 0x4, PT ;  /* 0x000000041400780c */ /* 0x000fe40003f26070 */
[----:B0-----:R-:W-:-:S04]  /*1240*/  LOP3.LUT R22, R6, 0x3, RZ, 0xc0, !PT ;  /* 0x0000000306167812 */ /* 0x001fc800078ec0ff */
[----:B------:R-:W-:-:S07]  /*1250*/  ISETP.NE.AND P0, PT, R22, RZ, PT ;  /* 0x000000ff1600720c */ /* 0x000fce0003f05270 */
[----:B------:R-:W-:Y:S06]  /*1260*/  @!P1 BRA `(.L_x_31) ;  /* 0x0000000000b49947 */ /* 0x000fec0003800000 */
[----:B------:R-:W-:-:S05]  /*1270*/  IMAD R9, R7, 0x80, R0 ;  /* 0x0000008007097824 */ /* 0x000fca00078e0200 */
[----:B------:R-:W-:-:S13]  /*1280*/  ISETP.GE.AND P1, PT, R9, UR12, PT ;  /* 0x0000000c09007c0c */ /* 0x000fda000bf26270 */
[C---:B-1----:R-:W-:Y:S01]  /*1290*/  @!P1 IMAD.WIDE R12, R9.reuse, 0x4, R2 ;  /* 0x00000004090c9825 */ /* 0x042fe200078e0202 */
[----:B------:R-:W0:Y:S03]  /*12a0*/  @!P1 LDC R23, c[0x0][0x388] ;  /* 0x0000e200ff179b82 */ /* 0x000e260000000800 */
[C---:B------:R-:W-:Y:S02]  /*12b0*/  @!P1 IMAD.WIDE R14, R9.reuse, 0x4, R4 ;  /* 0x00000004090e9825 */ /* 0x040fe400078e0204 */
[----:B------:R-:W0:Y:S04]  /*12c0*/  @!P1 LDG.E R12, desc[UR20][R12.64] ;  /* 0x000000140c0c9981 */ /* 0x000e28000c1e1900 */
[----:B------:R-:W0:Y:S01]  /*12d0*/  @!P1 LDG.E R15, desc[UR20][R14.64] ;  /* 0x000000140e0f9981 */ /* 0x000e22000c1e1900 */
[----:B------:R-:W-:-:S02]  /*12e0*/  IADD3 R21, PT, PT, R9, 0x80, RZ ;  /* 0x0000008009157810 */ /* 0x000fc40007ffe0ff */
[----:B------:R-:W-:Y:S02]  /*12f0*/  MOV R10, 0x4 ;  /* 0x00000004000a7802 */ /* 0x000fe40000000f00 */
[----:B------:R-:W-:-:S03]  /*1300*/  ISETP.GE.AND P2, PT, R21, UR12, PT ;  /* 0x0000000c15007c0c */ /* 0x000fc6000bf46270 */
[----:B------:R-:W-:-:S10]  /*1310*/  @!P1 IMAD.WIDE R10, R9, R10, UR16 ;  /* 0x00000010090a9e25 */ /* 0x000fd4000f8e020a */
[C---:B------:R-:W-:Y:S01]  /*1320*/  @!P2 IMAD.WIDE R16, R21.reuse, 0x4, R2 ;  /* 0x000000041510a825 */ /* 0x040fe200078e0202 */
[----:B------:R-:W1:Y:S03]  /*1330*/  @!P2 LDC R25, c[0x0][0x388] ;  /* 0x0000e200ff19ab82 */ /* 0x000e660000000800 */
[----:B------:R-:W-:-:S04]  /*1340*/  @!P2 IMAD.WIDE R18, R21, 0x4, R4 ;  /* 0x000000041512a825 */ /* 0x000fc800078e0204 */
[----:B0-----:R-:W-:-:S05]  /*1350*/  @!P1 FFMA R23, R12, R23, R15 ;  /* 0x000000170c179223 */ /* 0x001fca000000000f */
[----:B------:R0:W-:Y:S04]  /*1360*/  @!P1 STG.E desc[UR20][R10.64], R23 ;  /* 0x000000170a009986 */ /* 0x0001e8000c101914 */
[----:B------:R-:W1:Y:S04]  /*1370*/  @!P2 LDG.E R16, desc[UR20][R16.64] ;  /* 0x000000141010a981 */ /* 0x000e68000c1e1900 */
[----:B------:R-:W1:Y:S01]  /*1380*/  @!P2 LDG.E R19, desc[UR20][R18.64] ;  /* 0x000000141213a981 */ /* 0x000e62000c1e1900 */
[----:B------:R-:W-:Y:S01]  /*1390*/  IADD3 R27, PT, PT, R9, 0x100, RZ ;  /* 0x00000100091b7810 */ /* 0x000fe20007ffe0ff */
[----:B------:R-:W-:-:S03]  /*13a0*/  IMAD.MOV.U32 R12, RZ, RZ, 0x4 ;  /* 0x00000004ff0c7424 */ /* 0x000fc600078e00ff */
[----:B------:R-:W-:Y:S01]  /*13b0*/  ISETP.GE.AND P1, PT, R27, UR12, PT ;  /* 0x0000000c1b007c0c */ /* 0x000fe2000bf26270 */
[----:B------:R-:W-:-:S12]  /*13c0*/  @!P2 IMAD.WIDE R12, R21, R12, UR16 ;  /* 0x00000010150cae25 */ /* 0x000fd8000f8e020c */
[----:B------:R-:W-:-:S04]  /*13d0*/  @!P1 IMAD.WIDE R14, R27, 0x4, R2 ;  /* 0x000000041b0e9825 */ /* 0x000fc800078e0202 */
[----:B------:R-:W-:-:S04]  /*13e0*/  @!P1 IMAD.WIDE R20, R27, 0x4, R4 ;  /* 0x000000041b149825 */ /* 0x000fc800078e0204 */
[----:B-1----:R-:W-:Y:S02]  /*13f0*/  @!P2 FFMA R25, R16, R25, R19 ;  /* 0x000000191019a223 */ /* 0x002fe40000000013 */
[----:B------:R-:W1:Y:S03]  /*1400*/  @!P1 LDC R19, c[0x0][0x388] ;  /* 0x0000e200ff139b82 */ /* 0x000e660000000800 */
[----:B------:R2:W-:Y:S04]  /*1410*/  @!P2 STG.E desc[UR20][R12.64], R25 ;  /* 0x000000190c00a986 */ /* 0x0005e8000c101914 */
[----:B------:R3:W1:Y:S04]  /*1420*/  @!P1 LDG.E R14, desc[UR20][R14.64] ;  /* 0x000000140e0e9981 */ /* 0x000668000c1e1900 */
[----:B------:R-:W1:Y:S01]  /*1430*/  @!P1 LDG.E R21, desc[UR20][R20.64] ;  /* 0x0000001414159981 */ /* 0x000e62000c1e1900 */
[----:B0-----:R-:W-:Y:S01]  /*1440*/  IADD3 R23, PT, PT, R9, 0x180, RZ ;  /* 0x0000018009177810 */ /* 0x001fe20007ffe0ff */
[----:B------:R-:W-:-:S03]  /*1450*/  HFMA2 R8, -RZ, RZ, 0, 2.384185791015625e-07 ;  /* 0x00000004ff087431 */ /* 0x000fc600000001ff */
[----:B------:R-:W-:Y:S02]  /*1460*/  ISETP.GE.AND P2, PT, R23, UR12, PT ;  /* 0x0000000c17007c0c */ /* 0x000fe4000bf46270 */
[----:B------:R-:W-:-:S11]  /*1470*/  @!P1 IMAD.WIDE R8, R27, R8, UR16 ;  /* 0x000000101b089e25 */ /* 0x000fd6000f8e0208 */
[C---:B------:R-:W-:Y:S01]  /*1480*/  @!P2 IMAD.WIDE R10, R23.reuse, 0x4, R2 ;  /* 0x00000004170aa825 */ /* 0x040fe200078e0202 */
[----:B---3--:R-:W0:Y:S03]  /*1490*/  @!P2 LDC R15, c[0x0][0x388] ;  /* 0x0000e200ff0fab82 */ /* 0x008e260000000800 */
[----:B------:R-:W-:-:S04]  /*14a0*/  @!P2 IMAD.WIDE R16, R23, 0x4, R4 ;  /* 0x000000041710a825 */ /* 0x000fc800078e0204 */
[----:B-1----:R-:W-:-:S05]  /*14b0*/  @!P1 FFMA R19, R14, R19, R21 ;  /* 0x000000130e139223 */ /* 0x002fca0000000015 */
[----:B------:R3:W-:Y:S04]  /*14c0*/  @!P1 STG.E desc[UR20][R8.64], R19 ;  /* 0x0000001308009986 */ /* 0x0007e8000c101914 */
[----:B------:R-:W0:Y:S04]  /*14d0*/  @!P2 LDG.E R10, desc[UR20][R10.64] ;  /* 0x000000140a0aa981 */ /* 0x000e28000c1e1900 */
[----:B------:R-:W0:Y:S01]  /*14e0*/  @!P2 LDG.E R17, desc[UR20][R16.64] ;  /* 0x000000141011a981 */ /* 0x000e22000c1e1900 */
[----:B--2---:R-:W-:Y:S01]  /*14f0*/  MOV R12, 0x4 ;  /* 0x00000004000c7802 */ /* 0x004fe20000000f00 */
[----:B------:R-:W-:-:S04]  /*1500*/  VIADD R7, R7, 0x4 ;  /* 0x0000000407077836 */ /* 0x000fc80000000000 */
[----:B------:R-:W-:-:S04]  /*1510*/  @!P2 IMAD.WIDE R12, R23, R12, UR16 ;  /* 0x00000010170cae25 */ /* 0x000fc8000f8e020c */
[----:B0-----:R-:W-:-:S05]  /*1520*/  @!P2 FFMA R15, R10, R15, R17 ;  /* 0x0000000f0a0fa223 */ /* 0x001fca0000000011 */
[----:B------:R3:W-:Y:S02]  /*1530*/  @!P2 STG.E desc[UR20][R12.64], R15 ;  /* 0x0000000f0c00a986 */ /* 0x0007e4000c101914 */
.L_x_31:
[----:B------:R-:W-:Y:S05]  /*1540*/  @!P0 EXIT ;  /* 0x000000000000894d */ /* 0x000fea0003800000 */
[----:B------:R-:W-:Y:S02]  /*1550*/  ISETP.NE.AND P0, PT, R22, 0x1, PT ;  /* 0x000000011600780c */ /* 0x000fe40003f05270 */
[----:B------:R-:W-:-:S04]  /*1560*/  LOP3.LUT R6, R6, 0x1, RZ, 0xc0, !PT ;  /* 0x0000000106067812 */ /* 0x000fc800078ec0ff */
[----:B------:R-:W-:-:S07]  /*1570*/  ISETP.NE.U32.AND P2, PT, R6, 0x1, PT ;  /* 0x000000010600780c */ /* 0x000fce0003f45070 */
[----:B------:R-:W-:Y:S06]  /*1580*/  @!P0 BRA `(.L_x_32) ;  /* 0x00000000005c8947 */ /* 0x000fec0003800000 */
[----:B-1-3--:R-:W-:-:S04]  /*1590*/  LEA R13, R7, R0, 0x7 ;  /* 0x00000000070d7211 */ /* 0x00afc800078e38ff */
[----:B------:R-:W-:-:S13]  /*15a0*/  ISETP.GE.AND P0, PT, R13, UR12, PT ;  /* 0x0000000c0d007c0c */ /* 0x000fda000bf06270 */
[C---:B------:R-:W-:Y:S01]  /*15b0*/  @!P0 IMAD.WIDE R8, R13.reuse, 0x4, R2 ;  /* 0x000000040d088825 */ /* 0x040fe200078e0202 */
[----:B------:R-:W0:Y:S03]  /*15c0*/  @!P0 LDC R19, c[0x0][0x388] ;  /* 0x0000e200ff138b82 */ /* 0x000e260000000800 */
[C---:B------:R-:W-:Y:S02]  /*15d0*/  @!P0 IMAD.WIDE R10, R13.reuse, 0x4, R4 ;  /* 0x000000040d0a8825 */ /* 0x040fe400078e0204 */
[----:B------:R-:W0:Y:S04]  /*15e0*/  @!P0 LDG.E R8, desc[UR20][R8.64] ;  /* 0x0000001408088981 */ /* 0x000e28000c1e1900 */
[----:B------:R-:W0:Y:S01]  /*15f0*/  @!P0 LDG.E R11, desc[UR20][R10.64] ;  /* 0x000000140a0b8981 */ /* 0x000e22000c1e1900 */
[----:B------:R-:W-:Y:S01]  /*1600*/  IADD3 R21, PT, PT, R13, 0x80, RZ ;  /* 0x000000800d157810 */ /* 0x000fe20007ffe0ff */
[----:B------:R-:W-:-:S03]  /*1610*/  HFMA2 R12, -RZ, RZ, 0, 2.384185791015625e-07 ;  /* 0x00000004ff0c7431 */ /* 0x000fc600000001ff */
[----:B------:R-:W-:Y:S02]  /*1620*/  ISETP.GE.AND P1, PT, R21, UR12, PT ;  /* 0x0000000c15007c0c */ /* 0x000fe4000bf26270 */
[----:B------:R-:W-:-:S11]  /*1630*/  @!P0 IMAD.WIDE R12, R13, R12, UR16 ;  /* 0x000000100d0c8e25 */ /* 0x000fd6000f8e020c */
[----:B------:R-:W-:-:S04]  /*1640*/  @!P1 IMAD.WIDE R14, R21, 0x4, R2 ;  /* 0x00000004150e9825 */ /* 0x000fc800078e0202 */
[----:B------:R-:W-:-:S04]  /*1650*/  @!P1 IMAD.WIDE R16, R21, 0x4, R4 ;  /* 0x0000000415109825 */ /* 0x000fc800078e0204 */
[----:B0-----:R-:W-:Y:S02]  /*1660*/  @!P0 FFMA R19, R8, R19, R11 ;  /* 0x0000001308138223 */ /* 0x001fe4000000000b */
[----:B------:R-:W0:Y:S03]  /*1670*/  @!P1 LDC R11, c[0x0][0x388] ;  /* 0x0000e200ff0b9b82 */ /* 0x000e260000000800 */
[----:B------:R2:W-:Y:S04]  /*1680*/  @!P0 STG.E desc[UR20][R12.64], R19 ;  /* 0x000000130c008986 */ /* 0x0005e8000c101914 */
[----:B------:R-:W0:Y:S04]  /*1690*/  @!P1 LDG.E R14, desc[UR20][R14.64] ;  /* 0x000000140e0e9981 */ /* 0x000e28000c1e1900 */
[----:B------:R-:W0:Y:S01]  /*16a0*/  @!P1 LDG.E R17, desc[UR20][R16.64] ;  /* 0x0000001410119981 */ /* 0x000e22000c1e1900 */
[----:B------:R-:W-:Y:S01]  /*16b0*/  IMAD.MOV.U32 R8, RZ, RZ, 0x4 ;  /* 0x00000004ff087424 */ /* 0x000fe200078e00ff */
[----:B------:R-:W-:-:S03]  /*16c0*/  IADD3 R7, PT, PT, R7, 0x2, RZ ;  /* 0x0000000207077810 */ /* 0x000fc60007ffe0ff */
[----:B------:R-:W-:-:S04]  /*16d0*/  @!P1 IMAD.WIDE R8, R21, R8, UR16 ;  /* 0x0000001015089e25 */ /* 0x000fc8000f8e0208 */
[----:B0-----:R-:W-:-:S05]  /*16e0*/  @!P1 FFMA R11, R14, R11, R17 ;  /* 0x0000000b0e0b9223 */ /* 0x001fca0000000011 */
[----:B------:R2:W-:Y:S02]  /*16f0*/  @!P1 STG.E desc[UR20][R8.64], R11 ;  /* 0x0000000b08009986 */ /* 0x0005e4000c101914 */
.L_x_32:
[----:B------:R-:W-:Y:S05]  /*1700*/  @P2 EXIT ;  /* 0x000000000000294d */ /* 0x000fea0003800000 */
[----:B------:R-:W-:-:S04]  /*1710*/  LEA R7, R7, R0, 0x7 ;  /* 0x0000000007077211 */ /* 0x000fc800078e38ff */
[----:B------:R-:W-:-:S13]  /*1720*/  ISETP.GE.AND P0, PT, R7, UR12, PT ;  /* 0x0000000c07007c0c */ /* 0x000fda000bf06270 */
[----:B------:R-:W-:Y:S05]  /*1730*/  @P0 EXIT ;  /* 0x000000000000094d */ /* 0x000fea0003800000 */
[C---:B------:R-:W-:Y:S01]  /*1740*/  IMAD.WIDE R2, R7.reuse, 0x4, R2 ;  /* 0x0000000407027825 */ /* 0x040fe200078e0202 */
[----:B------:R-:W2:Y:S03]  /*1750*/  LDCU UR4, c[0x0][0x388] ;  /* 0x00007100ff0477ac */ /* 0x000ea60008000800 */
[----:B------:R-:W-:Y:S02]  /*1760*/  IMAD.WIDE R4, R7, 0x4, R4 ;  /* 0x0000000407047825 */ /* 0x000fe400078e0204 */
[----:B------:R-:W2:Y:S04]  /*1770*/  LDG.E R2, desc[UR20][R2.64] ;  /* 0x0000001402027981 */ /* 0x000ea8000c1e1900 */
[----:B------:R-:W2:Y:S01]  /*1780*/  LDG.E R5, desc[UR20][R4.64] ;  /* 0x0000001404057981 */ /* 0x000ea2000c1e1900 */
[----:B------:R-:W-:-:S05]  /*1790*/  MOV R6, 0x4 ;  /* 0x0000000400067802 */ /* 0x000fca0000000f00 */
[----:B------:R-:W-:-:S04]  /*17a0*/  IMAD.WIDE R6, R7, R6, UR16 ;  /* 0x0000001007067e25 */ /* 0x000fc8000f8e0206 */
[----:B--23--:R-:W-:-:S05]  /*17b0*/  FFMA R9, R2, UR4, R5 ;  /* 0x0000000402097c23 */ /* 0x00cfca0008000005 */
[----:B------:R-:W-:Y:S01]  /*17c0*/  STG.E desc[UR20][R6.64], R9 ;  /* 0x0000000906007986 */ /* 0x000fe2000c101914 */
[----:B------:R-:W-:Y:S05]  /*17d0*/  EXIT ;  /* 0x000000000000794d */ /* 0x000fea0003800000 */
.L_x_33:
        /* <DEDUP_REMOVED lines=10> */
.L_x_36:


//--------------------- .text._ZN3cub18CUB_300001_SM_10006detail11EmptyKernelIvEEvv --------------------------
	.section	.text._ZN3cub18CUB_300001_SM_10006detail11EmptyKernelIvEEvv,"ax",@progbits
	.align	128
        .global         _ZN3cub18CUB_300001_SM_10006detail11EmptyKernelIvEEvv
        .type           _ZN3cub18CUB_300001_SM_10006detail11EmptyKernelIvEEvv,@function
        .size           _ZN3cub18CUB_300001_SM_10006detail11EmptyKernelIvEEvv,(.L_x_37 - _ZN3cub18CUB_300001_SM_10006detail11EmptyKernelIvEEvv)
        .other          _ZN3cub18CUB_300001_SM_10006detail11EmptyKernelIvEEvv,@"STO_CUDA_ENTRY STV_DEFAULT"
_ZN3cub18CUB_300001_SM_10006detail11EmptyKernelIvEEvv:
.text._ZN3cub18CUB_300001_SM_10006detail11EmptyKernelIvEEvv:
[----:B------:R-:W-:Y:S01]  /*0000*/  LDC R1, c[0x0][0x37c] ;  /* 0x0000df00ff017b82 */ /* 0x000fe20000000800 */
[----:B------:R-:W-:Y:S05]  /*0010*/  EXIT ;  /* 0x000000000000794d */ /* 0x000fea0003800000 */
.L_x_34:
        /* <DEDUP_REMOVED lines=14> */
.L_x_37:


//--------------------- .nv.shared.reserved.0     --------------------------
	.section	.nv.shared.reserved.0,"aw",@nobits
	.weak		__nv_reservedSMEM_offset_0_alias
	.size		__nv_reservedSMEM_offset_0_alias, 0, 64
	.other		__nv_reservedSMEM_offset_0_alias,@"STO_CUDA_RESERVED_SHARED STV_DEFAULT"
__nv_reservedSMEM_offset_0_alias:
	.zero		0
	.zero		64


//--------------------- .nv.global                --------------------------
	.section	.nv.global,"aw",@nobits
.nv.global:
	.type		_ZN34_INTERNAL_f12cc5ad_4_k_cu_1bfc1b366thrust24THRUST_300001_SM_1000_NS3seqE,@object
	.size		_ZN34_INTERNAL_f12cc5ad_4_k_cu_1bfc1b366thrust24THRUST_300001_SM_1000_NS3seqE,(_ZN34_INTERNAL_f12cc5ad_4_k_cu_1bfc1b364cuda3std3__48in_placeE - _ZN34_INTERNAL_f12cc5ad_4_k_cu_1bfc1b366thrust24THRUST_300001_SM_1000_NS3seqE)
_ZN34_INTERNAL_f12cc5ad_4_k_cu_1bfc1b366thrust24THRUST_300001_SM_1000_NS3seqE:
	.zero		1
	.type		_ZN34_INTERNAL_f12cc5ad_4_k_cu_1bfc1b364cuda3std3__48in_placeE,@object
	.size		_ZN34_INTERNAL_f12cc5ad_4_k_cu_1bfc1b364cuda3std3__48in_placeE,(_ZN34_INTERNAL_f12cc5ad_4_k_cu_1bfc1b364cuda3std6ranges3__45__cpo4sizeE - _ZN34_INTERNAL_f12cc5ad_4_k_cu_1bfc1b364cuda3std3__48in_placeE)
_ZN34_INTERNAL_f12cc5ad_4_k_cu_1bfc1b364cuda3std3__48in_placeE:
	.zero		1
	.type		_ZN34_INTERNAL_f12cc5ad_4_k_cu_1bfc1b364cuda3std6ranges3__45__cpo4sizeE,@object
	.size		_ZN34_INTERNAL_f12cc5ad_4_k_cu_1bfc1b364cuda3std6ranges3__45__cpo4sizeE,(_ZN34_INTERNAL_f12cc5ad_4_k_cu_1bfc1b366thrust24THRUST_300001_SM_1000_NS12placeholders2_3E - _ZN34_INTERNAL_f12cc5ad_4_k_cu_1bfc1b364cuda3std6ranges3__45__cpo4sizeE)
_ZN34_INTERNAL_f12cc5ad_4_k_cu_1bfc1b364cuda3std6ranges3__45__cpo4sizeE:
	.zero		1
	.type		_ZN34_INTERNAL_f12cc5ad_4_k_cu_1bfc1b366thrust24THRUST_300001_SM_1000_NS12placeholders2_3E,@object
	.size		_ZN34_INTERNAL_f12cc5ad_4_k_cu_1bfc1b366thrust24THRUST_300001_SM_1000_NS12placeholders2_3E,(_ZN34_INTERNAL_f12cc5ad_4_k_cu_1bfc1b364cuda3std3__45__cpo6cbeginE - _ZN34_INTERNAL_f12cc5ad_4_k_cu_1bfc1b366thrust24THRUST_300001_SM_1000_NS12placeholders2_3E)
_ZN34_INTERNAL_f12cc5ad_4_k_cu_1bfc1b366thrust24THRUST_300001_SM_1000_NS12placeholders2_3E:
	.zero		1
	.type		_ZN34_INTERNAL_f12cc5ad_4_k_cu_1bfc1b364cuda3std3__45__cpo6cbeginE,@object
	.size		_ZN34_INTERNAL_f12cc5ad_4_k_cu_1bfc1b364cuda3std3__45__cpo6cbeginE,(_ZN34_INTERNAL_f12cc5ad_4_k_cu_1bfc1b364cuda3std6ranges3__45__cpo6cbeginE - _ZN34_INTERNAL_f12cc5ad_4_k_cu_1bfc1b364cuda3std3__45__cpo6cbeginE)
_ZN34_INTERNAL_f12cc5ad_4_k_cu_1bfc1b364cuda3std3__45__cpo6cbeginE:
	.zero		1
	.type		_ZN34_INTERNAL_f12cc5ad_4_k_cu_1bfc1b364cuda3std6ranges3__45__cpo6cbeginE,@object
	.size		_ZN34_INTERNAL_f12cc5ad_4_k_cu_1bfc1b364cuda3std6ranges3__45__cpo6cbeginE,(_ZN34_INTERNAL_f12cc5ad_4_k_cu_1bfc1b366thrust24THRUST_300001_SM_1000_NS12placeholders2_7E - _ZN34_INTERNAL_f12cc5ad_4_k_cu_1bfc1b364cuda3std6ranges3__45__cpo6cbeginE)
_ZN34_INTERNAL_f12cc5ad_4_k_cu_1bfc1b364cuda3std6ranges3__45__cpo6cbeginE:
	.zero		1
	.type		_ZN34_INTERNAL_f12cc5ad_4_k_cu_1bfc1b366thrust24THRUST_300001_SM_1000_NS12placeholders2_7E,@object
	.size		_ZN34_INTERNAL_f12cc5ad_4_k_cu_1bfc1b366thrust24THRUST_300001_SM_1000_NS12placeholders2_7E,(_ZN34_INTERNAL_f12cc5ad_4_k_cu_1bfc1b364cuda3std3__45__cpo7crbeginE - _ZN34_INTERNAL_f12cc5ad_4_k_cu_1bfc1b366thrust24THRUST_300001_SM_1000_NS12placeholders2_7E)
_ZN34_INTERNAL_f12cc5ad_4_k_cu_1bfc1b366thrust24THRUST_300001_SM_1000_NS12placeholders2_7E:
	.zero		1
	.type		_ZN34_INTERNAL_f12cc5ad_4_k_cu_1bfc1b364cuda3std3__45__cpo7crbeginE,@object
	.size		_ZN34_INTERNAL_f12cc5ad_4_k_cu_1bfc1b364cuda3std3__45__cpo7crbeginE,(_ZN34_INTERNAL_f12cc5ad_4_k_cu_1bfc1b364cuda3std6ranges3__45__cpo4nextE - _ZN34_INTERNAL_f12cc5ad_4_k_cu_1bfc1b364cuda3std3__45__cpo7crbeginE)
_ZN34_INTERNAL_f12cc5ad_4_k_cu_1bfc1b364cuda3std3__45__cpo7crbeginE:
	.zero		1
	.type		_ZN34_INTERNAL_f12cc5ad_4_k_cu_1bfc1b364cuda3std6ranges3__45__cpo4nextE,@object
	.size		_ZN34_INTERNAL_f12cc5ad_4_k_cu_1bfc1b364cuda3std6ranges3__45__cpo4nextE,(_ZN34_INTERNAL_f12cc5ad_4_k_cu_1bfc1b364cuda3std6ranges3__45__cpo4swapE - _ZN34_INTERNAL_f12cc5ad_4_k_cu_1bfc1b364cuda3std6ranges3__45__cpo4nextE)
_ZN34_INTERNAL_f12cc5ad_4_k_cu_1bfc1b364cuda3std6ranges3__45__cpo4nextE:
	.zero		1
	.type		_ZN34_INTERNAL_f12cc5ad_4_k_cu_1bfc1b364cuda3std6ranges3__45__cpo4swapE,@object
	.size		_ZN34_INTERNAL_f12cc5ad_4_k_cu_1bfc1b364cuda3std6ranges3__45__cpo4swapE,(_ZN34_INTERNAL_f12cc5ad_4_k_cu_1bfc1b366thrust24THRUST_300001_SM_1000_NS8cuda_cub10par_nosyncE - _ZN34_INTERNAL_f12cc5ad_4_k_cu_1bfc1b364cuda3std6ranges3__45__cpo4swapE)
_ZN34_INTERNAL_f12cc5ad_4_k_cu_1bfc1b364cuda3std6ranges3__45__cpo4swapE:
	.zero		1
	.type		_ZN34_INTERNAL_f12cc5ad_4_k_cu_1bfc1b366thrust24THRUST_300001_SM_1000_NS8cuda_cub10par_nosyncE,@object
	.size		_ZN34_INTERNAL_f12cc5ad_4_k_cu_1bfc1b366thrust24THRUST_300001_SM_1000_NS8cuda_cub10par_nosyncE,(_ZN34_INTERNAL_f12cc5ad_4_k_cu_1bfc1b366thrust24THRUST_300001_SM_1000_NS12placeholders2_9E - _ZN34_INTERNAL_f12cc5ad_4_k_cu_1bfc1b366thrust24THRUST_300001_SM_1000_NS8cuda_cub10par_nosyncE)
_ZN34_INTERNAL_f12cc5ad_4_k_cu_1bfc1b366thrust24THRUST_300001_SM_1000_NS8cuda_cub10par_nosyncE:
	.zero		1
	.type		_ZN34_INTERNAL_f12cc5ad_4_k_cu_1bfc1b366thrust24THRUST_300001_SM_1000_NS12placeholders2_9E,@object
	.size		_ZN34_INTERNAL_f12cc5ad_4_k_cu_1bfc1b366thrust24THRUST_300001_SM_1000_NS12placeholders2_9E,(_ZN34_INTERNAL_f12cc5ad_4_k_cu_1bfc1b364cuda3std3__436_GLOBAL__N__f12cc5ad_4_k_cu_1bfc1b366ignoreE - _ZN34_INTERNAL_f12cc5ad_4_k_cu_1bfc1b366thrust24THRUST_300001_SM_1000_NS12placeholders2_9E)
_ZN34_INTERNAL_f12cc5ad_4_k_cu_1bfc1b366thrust24THRUST_300001_SM_1000_NS12placeholders2_9E:
	.zero		1
	.type		_ZN34_INTERNAL_f12cc5ad_4_k_cu_1bfc1b364cuda3std3__436_GLOBAL__N__f12cc5ad_4_k_cu_1bfc1b366ignoreE,@object
	.size		_ZN34_INTERNAL_f12cc5ad_4_k_cu_1bfc1b364cuda3std3__436_GLOBAL__N__f12cc5ad_4_k_cu_1bfc1b366ignoreE,(_ZN34_INTERNAL_f12cc5ad_4_k_cu_1bfc1b364cuda3std6ranges3__45__cpo4dataE - _ZN34_INTERNAL_f12cc5ad_4_k_cu_1bfc1b364cuda3std3__436_GLOBAL__N__f12cc5ad_4_k_cu_1bfc1b366ignoreE)
_ZN34_INTERNAL_f12cc5ad_4_k_cu_1bfc1b364cuda3std3__436_GLOBAL__N__f12cc5ad_4_k_cu_1bfc1b366ignoreE:
	.zero		1
	.type		_ZN34_INTERNAL_f12cc5ad_4_k_cu_1bfc1b364cuda3std6ranges3__45__cpo4dataE,@object
	.size		_ZN34_INTERNAL_f12cc5ad_4_k_cu_1bfc1b364cuda3std6ranges3__45__cpo4dataE,(_ZN34_INTERNAL_f12cc5ad_4_k_cu_1bfc1b366thrust24THRUST_300001_SM_1000_NS12placeholders2_1E - _ZN34_INTERNAL_f12cc5ad_4_k_cu_1bfc1b364cuda3std6ranges3__45__cpo4dataE)
_ZN34_INTERNAL_f12cc5ad_4_k_cu_1bfc1b364cuda3std6ranges3__45__cpo4dataE:
	.zero		1
	.type		_ZN34_INTERNAL_f12cc5ad_4_k_cu_1bfc1b366thrust24THRUST_300001_SM_1000_NS12placeholders2_1E,@object
	.size		_ZN34_INTERNAL_f12cc5ad_4_k_cu_1bfc1b366thrust24THRUST_300001_SM_1000_NS12placeholders2_1E,(_ZN34_INTERNAL_f12cc5ad_4_k_cu_1bfc1b364cuda3std3__45__cpo5beginE - _ZN34_INTERNAL_f12cc5ad_4_k_cu_1bfc1b366thrust24THRUST_300001_SM_1000_NS12placeholders2_1E)
_ZN34_INTERNAL_f12cc5ad_4_k_cu_1bfc1b366thrust24THRUST_300001_SM_1000_NS12placeholders2_1E:
	.zero		1
	.type		_ZN34_INTERNAL_f12cc5ad_4_k_cu_1bfc1b364cuda3std3__45__cpo5beginE,@object
	.size		_ZN34_INTERNAL_f12cc5ad_4_k_cu_1bfc1b364cuda3std3__45__cpo5beginE,(_ZN34_INTERNAL_f12cc5ad_4_k_cu_1bfc1b364cuda3std6ranges3__45__cpo5beginE - _ZN34_INTERNAL_f12cc5ad_4_k_cu_1bfc1b364cuda3std3__45__cpo5beginE)
_ZN34_INTERNAL_f12cc5ad_4_k_cu_1bfc1b364cuda3std3__45__cpo5beginE:
	.zero		1
	.type		_ZN34_INTERNAL_f12cc5ad_4_k_cu_1bfc1b364cuda3std6ranges3__45__cpo5beginE,@object
	.size		_ZN34_INTERNAL_f12cc5ad_4_k_cu_1bfc1b364cuda3std6ranges3__45__cpo5beginE,(_ZN34_INTERNAL_f12cc5ad_4_k_cu_1bfc1b366thrust24THRUST_300001_SM_1000_NS12placeholders2_5E - _ZN34_INTERNAL_f12cc5ad_4_k_cu_1bfc1b364cuda3std6ranges3__45__cpo5beginE)
_ZN34_INTERNAL_f12cc5ad_4_k_cu_1bfc1b364cuda3std6ranges3__45__cpo5beginE:
	.zero		1
	.type		_ZN34_INTERNAL_f12cc5ad_4_k_cu_1bfc1b366thrust24THRUST_300001_SM_1000_NS12placeholders2_5E,@object
	.size		_ZN34_INTERNAL_f12cc5ad_4_k_cu_1bfc1b366thrust24THRUST_300001_SM_1000_NS12placeholders2_5E,(_ZN34_INTERNAL_f12cc5ad_4_k_cu_1bfc1b364cuda3std3__45__cpo6rbeginE - _ZN34_INTERNAL_f12cc5ad_4_k_cu_1bfc1b366thrust24THRUST_300001_SM_1000_NS12placeholders2_5E)
_ZN34_INTERNAL_f12cc5ad_4_k_cu_1bfc1b366thrust24THRUST_300001_SM_1000_NS12placeholders2_5E:
	.zero		1
	.type		_ZN34_INTERNAL_f12cc5ad_4_k_cu_1bfc1b364cuda3std3__45__cpo6rbeginE,@object
	.size		_ZN34_INTERNAL_f12cc5ad_4_k_cu_1bfc1b364cuda3std3__45__cpo6rbeginE,(_ZN34_INTERNAL_f12cc5ad_4_k_cu_1bfc1b364cuda3std6ranges3__45__cpo7advanceE - _ZN34_INTERNAL_f12cc5ad_4_k_cu_1bfc1b364cuda3std3__45__cpo6rbeginE)
_ZN34_INTERNAL_f12cc5ad_4_k_cu_1bfc1b364cuda3std3__45__cpo6rbeginE:
	.zero		1
	.type		_ZN34_INTERNAL_f12cc5ad_4_k_cu_1bfc1b364cuda3std6ranges3__45__cpo7advanceE,@object
	.size		_ZN34_INTERNAL_f12cc5ad_4_k_cu_1bfc1b364cuda3std6ranges3__45__cpo7advanceE,(_ZN34_INTERNAL_f12cc5ad_4_k_cu_1bfc1b364cuda3std3__47nulloptE - _ZN34_INTERNAL_f12cc5ad_4_k_cu_1bfc1b364cuda3std6ranges3__45__cpo7advanceE)
_ZN34_INTERNAL_f12cc5ad_4_k_cu_1bfc1b364cuda3std6ranges3__45__cpo7advanceE:
	.zero		1
	.type		_ZN34_INTERNAL_f12cc5ad_4_k_cu_1bfc1b364cuda3std3__47nulloptE,@object
	.size		_ZN34_INTERNAL_f12cc5ad_4_k_cu_1bfc1b364cuda3std3__47nulloptE,(_ZN34_INTERNAL_f12cc5ad_4_k_cu_1bfc1b364cuda3std6ranges3__45__cpo8distanceE - _ZN34_INTERNAL_f12cc5ad_4_k_cu_1bfc1b364cuda3std3__47nulloptE)
_ZN34_INTERNAL_f12cc5ad_4_k_cu_1bfc1b364cuda3std3__47nulloptE:
	.zero		1
	.type		_ZN34_INTERNAL_f12cc5ad_4_k_cu_1bfc1b364cuda3std6ranges3__45__cpo8distanceE,@object
	.size		_ZN34_INTERNAL_f12cc5ad_4_k_cu_1bfc1b364cuda3std6ranges3__45__cpo8distanceE,(_ZN34_INTERNAL_f12cc5ad_4_k_cu_1bfc1b366thrust24THRUST_300001_SM_1000_NS12placeholders3_10E - _ZN34_INTERNAL_f12cc5ad_4_k_cu_1bfc1b364cuda3std6ranges3__45__cpo8distanceE)
_ZN34_INTERNAL_f12cc5ad_4_k_cu_1bfc1b364cuda3std6ranges3__45__cpo8distanceE:
	.zero		1
	.type		_ZN34_INTERNAL_f12cc5ad_4_k_cu_1bfc1b366thrust24THRUST_300001_SM_1000_NS12placeholders3_10E,@object
	.size		_ZN34_INTERNAL_f12cc5ad_4_k_cu_1bfc1b366thrust24THRUST_300001_SM_1000_NS12placeholders3_10E,(_ZN34_INTERNAL_f12cc5ad_4_k_cu_1bfc1b364cuda3std3__419piecewise_constructE - _ZN34_INTERNAL_f12cc5ad_4_k_cu_1bfc1b366thrust24THRUST_300001_SM_1000_NS12placeholders3_10E)
_ZN34_INTERNAL_f12cc5ad_4_k_cu_1bfc1b366thrust24THRUST_300001_SM_1000_NS12placeholders3_10E:
	.zero		1
	.type		_ZN34_INTERNAL_f12cc5ad_4_k_cu_1bfc1b364cuda3std3__419piecewise_constructE,@object
	.size		_ZN34_INTERNAL_f12cc5ad_4_k_cu_1bfc1b364cuda3std3__419piecewise_constructE,(_ZN34_INTERNAL_f12cc5ad_4_k_cu_1bfc1b364cuda3std6ranges3__45__cpo5cdataE - _ZN34_INTERNAL_f12cc5ad_4_k_cu_1bfc1b364cuda3std3__419piecewise_constructE)
_ZN34_INTERNAL_f12cc5ad_4_k_cu_1bfc1b364cuda3std3__419piecewise_constructE:
	.zero		1
	.type		_ZN34_INTERNAL_f12cc5ad_4_k_cu_1bfc1b364cuda3std6ranges3__45__cpo5cdataE,@object
	.size		_ZN34_INTERNAL_f12cc5ad_4_k_cu_1bfc1b364cuda3std6ranges3__45__cpo5cdataE,(_ZN34_INTERNAL_f12cc5ad_4_k_cu_1bfc1b366thrust24THRUST_300001_SM_1000_NS12placeholders2_2E - _ZN34_INTERNAL_f12cc5ad_4_k_cu_1bfc1b364cuda3std6ranges3__45__cpo5cdataE)
_ZN34_INTERNAL_f12cc5ad_4_k_cu_1bfc1b364cuda3std6ranges3__45__cpo5cdataE:
	.zero		1
	.type		_ZN34_INTERNAL_f12cc5ad_4_k_cu_1bfc1b366thrust24THRUST_300001_SM_1000_NS12placeholders2_2E,@object
	.size		_ZN34_INTERNAL_f12cc5ad_4_k_cu_1bfc1b366thrust24THRUST_300001_SM_1000_NS12placeholders2_2E,(_ZN34_INTERNAL_f12cc5ad_4_k_cu_1bfc1b364cuda3std3__45__cpo3endE - _ZN34_INTERNAL_f12cc5ad_4_k_cu_1bfc1b366thrust24THRUST_300001_SM_1000_NS12placeholders2_2E)
_ZN34_INTERNAL_f12cc5ad_4_k_cu_1bfc1b366thrust24THRUST_300001_SM_1000_NS12placeholders2_2E:
	.zero		1
	.type		_ZN34_INTERNAL_f12cc5ad_4_k_cu_1bfc1b364cuda3std3__45__cpo3endE,@object
	.size		_ZN34_INTERNAL_f12cc5ad_4_k_cu_1bfc1b364cuda3std3__45__cpo3endE,(_ZN34_INTERNAL_f12cc5ad_4_k_cu_1bfc1b364cuda3std6ranges3__45__cpo3endE - _ZN34_INTERNAL_f12cc5ad_4_k_cu_1bfc1b364cuda3std3__45__cpo3endE)
_ZN34_INTERNAL_f12cc5ad_4_k_cu_1bfc1b364cuda3std3__45__cpo3endE:
	.zero		1
	.type		_ZN34_INTERNAL_f12cc5ad_4_k_cu_1bfc1b364cuda3std6ranges3__45__cpo3endE,@object
	.size		_ZN34_INTERNAL_f12cc5ad_4_k_cu_1bfc1b364cuda3std6ranges3__45__cpo3endE,(_ZN34_INTERNAL_f12cc5ad_4_k_cu_1bfc1b366thrust24THRUST_300001_SM_1000_NS12placeholders2_6E - _ZN34_INTERNAL_f12cc5ad_4_k_cu_1bfc1b364cuda3std6ranges3__45__cpo3endE)
_ZN34_INTERNAL_f12cc5ad_4_k_cu_1bfc1b364cuda3std6ranges3__45__cpo3endE:
	.zero		1
	.type		_ZN34_INTERNAL_f12cc5ad_4_k_cu_1bfc1b366thrust24THRUST_300001_SM_1000_NS12placeholders2_6E,@object
	.size		_ZN34_INTERNAL_f12cc5ad_4_k_cu_1bfc1b366thrust24THRUST_300001_SM_1000_NS12placeholders2_6E,(_ZN34_INTERNAL_f12cc5ad_4_k_cu_1bfc1b364cuda3std3__45__cpo4rendE - _ZN34_INTERNAL_f12cc5ad_4_k_cu_1bfc1b366thrust24THRUST_300001_SM_1000_NS12placeholders2_6E)
_ZN34_INTERNAL_f12cc5ad_4_k_cu_1bfc1b366thrust24THRUST_300001_SM_1000_NS12placeholders2_6E:
	.zero		1
	.type		_ZN34_INTERNAL_f12cc5ad_4_k_cu_1bfc1b364cuda3std3__45__cpo4rendE,@object
	.size		_ZN34_INTERNAL_f12cc5ad_4_k_cu_1bfc1b364cuda3std3__45__cpo4rendE,(_ZN34_INTERNAL_f12cc5ad_4_k_cu_1bfc1b364cuda3std6ranges3__45__cpo9iter_swapE - _ZN34_INTERNAL_f12cc5ad_4_k_cu_1bfc1b364cuda3std3__45__cpo4rendE)
_ZN34_INTERNAL_f12cc5ad_4_k_cu_1bfc1b364cuda3std3__45__cpo4rendE:
	.zero		1
	.type		_ZN34_INTERNAL_f12cc5ad_4_k_cu_1bfc1b364cuda3std6ranges3__45__cpo9iter_swapE,@object
	.size		_ZN34_INTERNAL_f12cc5ad_4_k_cu_1bfc1b364cuda3std6ranges3__45__cpo9iter_swapE,(_ZN34_INTERNAL_f12cc5ad_4_k_cu_1bfc1b364cuda3std3__48unexpectE - _ZN34_INTERNAL_f12cc5ad_4_k_cu_1bfc1b364cuda3std6ranges3__45__cpo9iter_swapE)
_ZN34_INTERNAL_f12cc5ad_4_k_cu_1bfc1b364cuda3std6ranges3__45__cpo9iter_swapE:
	.zero		1
	.type		_ZN34_INTERNAL_f12cc5ad_4_k_cu_1bfc1b364cuda3std3__48unexpectE,@object
	.size		_ZN34_INTERNAL_f12cc5ad_4_k_cu_1bfc1b364cuda3std3__48unexpectE,(_ZN34_INTERNAL_f12cc5ad_4_k_cu_1bfc1b366thrust24THRUST_300001_SM_1000_NS8cuda_cub3parE - _ZN34_INTERNAL_f12cc5ad_4_k_cu_1bfc1b364cuda3std3__48unexpectE)
_ZN34_INTERNAL_f12cc5ad_4_k_cu_1bfc1b364cuda3std3__48unexpectE:
	.zero		1
	.type		_ZN34_INTERNAL_f12cc5ad_4_k_cu_1bfc1b366thrust24THRUST_300001_SM_1000_NS8cuda_cub3parE,@object
	.size		_ZN34_INTERNAL_f12cc5ad_4_k_cu_1bfc1b366thrust24THRUST_300001_SM_1000_NS8cuda_cub3parE,(_ZN34_INTERNAL_f12cc5ad_4_k_cu_1bfc1b366thrust24THRUST_300001_SM_1000_NS12placeholders2_4E - _ZN34_INTERNAL_f12cc5ad_4_k_cu_1bfc1b366thrust24THRUST_300001_SM_1000_NS8cuda_cub3parE)
_ZN34_INTERNAL_f12cc5ad_4_k_cu_1bfc1b366thrust24THRUST_300001_SM_1000_NS8cuda_cub3parE:
	.zero		1
	.type		_ZN34_INTERNAL_f12cc5ad_4_k_cu_1bfc1b366thrust24THRUST_300001_SM_1000_NS12placeholders2_4E,@object
	.size		_ZN34_INTERNAL_f12cc5ad_4_k_cu_1bfc1b366thrust24THRUST_300001_SM_1000_NS12placeholders2_4E,(_ZN34_INTERNAL_f12cc5ad_4_k_cu_1bfc1b364cuda3std3__45__cpo4cendE - _ZN34_INTERNAL_f12cc5ad_4_k_cu_1bfc1b366thrust24THRUST_300001_SM_1000_NS12placeholders2_4E)
_ZN34_INTERNAL_f12cc5ad_4_k_cu_1bfc1b366thrust24THRUST_300001_SM_1000_NS12placeholders2_4E:
	.zero		1
	.type		_ZN34_INTERNAL_f12cc5ad_4_k_cu_1bfc1b364cuda3std3__45__cpo4cendE,@object
	.size		_ZN34_INTERNAL_f12cc5ad_4_k_cu_1bfc1b364cuda3std3__45__cpo4cendE,(_ZN34_INTERNAL_f12cc5ad_4_k_cu_1bfc1b364cuda3std6ranges3__45__cpo4cendE - _ZN34_INTERNAL_f12cc5ad_4_k_cu_1bfc1b364cuda3std3__45__cpo4cendE)
_ZN34_INTERNAL_f12cc5ad_4_k_cu_1bfc1b364cuda3std3__45__cpo4cendE:
	.zero		1
	.type		_ZN34_INTERNAL_f12cc5ad_4_k_cu_1bfc1b364cuda3std6ranges3__45__cpo4cendE,@object
	.size		_ZN34_INTERNAL_f12cc5ad_4_k_cu_1bfc1b364cuda3std6ranges3__45__cpo4cendE,(_ZN34_INTERNAL_f12cc5ad_4_k_cu_1bfc1b364cuda3std3__420unreachable_sentinelE - _ZN34_INTERNAL_f12cc5ad_4_k_cu_1bfc1b364cuda3std6ranges3__45__cpo4cendE)
_ZN34_INTERNAL_f12cc5ad_4_k_cu_1bfc1b364cuda3std6ranges3__45__cpo4cendE:
	.zero		1
	.type		_ZN34_INTERNAL_f12cc5ad_4_k_cu_1bfc1b364cuda3std3__420unreachable_sentinelE,@object
	.size		_ZN34_INTERNAL_f12cc5ad_4_k_cu_1bfc1b364cuda3std3__420unreachable_sentinelE,(_ZN34_INTERNAL_f12cc5ad_4_k_cu_1bfc1b364cuda3std6ranges3__45__cpo5ssizeE - _ZN34_INTERNAL_f12cc5ad_4_k_cu_1bfc1b364cuda3std3__420unreachable_sentinelE)
_ZN34_INTERNAL_f12cc5ad_4_k_cu_1bfc1b364cuda3std3__420unreachable_sentinelE:
	.zero		1
	.type		_ZN34_INTERNAL_f12cc5ad_4_k_cu_1bfc1b364cuda3std6ranges3__45__cpo5ssizeE,@object
	.size		_ZN34_INTERNAL_f12cc5ad_4_k_cu_1bfc1b364cuda3std6ranges3__45__cpo5ssizeE,(_ZN34_INTERNAL_f12cc5ad_4_k_cu_1bfc1b366thrust24THRUST_300001_SM_1000_NS12placeholders2_8E - _ZN34_INTERNAL_f12cc5ad_4_k_cu_1bfc1b364cuda3std6ranges3__45__cpo5ssizeE)
_ZN34_INTERNAL_f12cc5ad_4_k_cu_1bfc1b364cuda3std6ranges3__45__cpo5ssizeE:
	.zero		1
	.type		_ZN34_INTERNAL_f12cc5ad_4_k_cu_1bfc1b366thrust24THRUST_300001_SM_1000_NS12placeholders2_8E,@object
	.size		_ZN34_INTERNAL_f12cc5ad_4_k_cu_1bfc1b366thrust24THRUST_300001_SM_1000_NS12placeholders2_8E,(_ZN34_INTERNAL_f12cc5ad_4_k_cu_1bfc1b364cuda3std3__45__cpo5crendE - _ZN34_INTERNAL_f12cc5ad_4_k_cu_1bfc1b366thrust24THRUST_300001_SM_1000_NS12placeholders2_8E)
_ZN34_INTERNAL_f12cc5ad_4_k_cu_1bfc1b366thrust24THRUST_300001_SM_1000_NS12placeholders2_8E:
	.zero		1
	.type		_ZN34_INTERNAL_f12cc5ad_4_k_cu_1bfc1b364cuda3std3__45__cpo5crendE,@object
	.size		_ZN34_INTERNAL_f12cc5ad_4_k_cu_1bfc1b364cuda3std3__45__cpo5crendE,(_ZN34_INTERNAL_f12cc5ad_4_k_cu_1bfc1b364cuda3std6ranges3__45__cpo4prevE - _ZN34_INTERNAL_f12cc5ad_4_k_cu_1bfc1b364cuda3std3__45__cpo5crendE)
_ZN34_INTERNAL_f12cc5ad_4_k_cu_1bfc1b364cuda3std3__45__cpo5crendE:
	.zero		1
	.type		_ZN34_INTERNAL_f12cc5ad_4_k_cu_1bfc1b364cuda3std6ranges3__45__cpo4prevE,@object
	.size		_ZN34_INTERNAL_f12cc5ad_4_k_cu_1bfc1b364cuda3std6ranges3__45__cpo4prevE,(_ZN34_INTERNAL_f12cc5ad_4_k_cu_1bfc1b364cuda3std6ranges3__45__cpo9iter_moveE - _ZN34_INTERNAL_f12cc5ad_4_k_cu_1bfc1b364cuda3std6ranges3__45__cpo4prevE)
_ZN34_INTERNAL_f12cc5ad_4_k_cu_1bfc1b364cuda3std6ranges3__45__cpo4prevE:
	.zero		1
	.type		_ZN34_INTERNAL_f12cc5ad_4_k_cu_1bfc1b364cuda3std6ranges3__45__cpo9iter_moveE,@object
	.size		_ZN34_INTERNAL_f12cc5ad_4_k_cu_1bfc1b364cuda3std6ranges3__45__cpo9iter_moveE,(_ZN34_INTERNAL_f12cc5ad_4_k_cu_1bfc1b366thrust24THRUST_300001_SM_1000_NS6system6detail10sequential3seqE - _ZN34_INTERNAL_f12cc5ad_4_k_cu_1bfc1b364cuda3std6ranges3__45__cpo9iter_moveE)
_ZN34_INTERNAL_f12cc5ad_4_k_cu_1bfc1b364cuda3std6ranges3__45__cpo9iter_moveE:
	.zero		1
	.type		_ZN34_INTERNAL_f12cc5ad_4_k_cu_1bfc1b366thrust24THRUST_300001_SM_1000_NS6system6detail10sequential3seqE,@object
	.size		_ZN34_INTERNAL_f12cc5ad_4_k_cu_1bfc1b366thrust24THRUST_300001_SM_1000_NS6system6detail10sequential3seqE,(.L_31 - _ZN34_INTERNAL_f12cc5ad_4_k_cu_1bfc1b366thrust24THRUST_300001_SM_1000_NS6system6detail10sequential3seqE)
_ZN34_INTERNAL_f12cc5ad_4_k_cu_1bfc1b366thrust24THRUST_300001_SM_1000_NS6system6detail10sequential3seqE:
	.zero		1
.L_31:


//--------------------- .nv.constant0._ZN3cub18CUB_300001_SM_10006detail9transform16transform_kernelINS2_10policy_hubILb1EN4cuda3std3__45tupleIJN6thrust24THRUST_300001_SM_1000_NS6detail15normal_iteratorINSA_10device_ptrIfEEEESF_EEEE10policy1000El7functorSF_JPfSK_EEEvT0_iT1_T2_DpNS2_10kernel_argIT3_EE --------------------------
	.section	.nv.constant0._ZN3cub18CUB_300001_SM_10006detail9transform16transform_kernelINS2_10policy_hubILb1EN4cuda3std3__45tupleIJN6thrust24THRUST_300001_SM_1000_NS6detail15normal_iteratorINSA_10device_ptrIfEEEESF_EEEE10policy1000El7functorSF_JPfSK_EEEvT0_iT1_T2_DpNS2_10kernel_argIT3_EE,"a",@progbits
	.sectionflags	@""
	.align	4
.nv.constant0._ZN3cub18CUB_300001_SM_10006detail9transform16transform_kernelINS2_10policy_hubILb1EN4cuda3std3__45tupleIJN6thrust24THRUST_300001_SM_1000_NS6detail15normal_iteratorINSA_10device_ptrIfEEEESF_EEEE10policy1000El7functorSF_JPfSK_EEEvT0_iT1_T2_DpNS2_10kernel_argIT3_EE:
	.zero		952


//--------------------- .nv.constant0._ZN3cub18CUB_300001_SM_10006detail9transform16transform_kernelINS2_10policy_hubILb1EN4cuda3std3__45tupleIJN6thrust24THRUST_300001_SM_1000_NS6detail15normal_iteratorINSA_10device_ptrIfEEEESF_EEEE10policy1000Ei7functorSF_JPfSK_EEEvT0_iT1_T2_DpNS2_10kernel_argIT3_EE --------------------------
	.section	.nv.constant0._ZN3cub18CUB_300001_SM_10006detail9transform16transform_kernelINS2_10policy_hubILb1EN4cuda3std3__45tupleIJN6thrust24THRUST_300001_SM_1000_NS6detail15normal_iteratorINSA_10device_ptrIfEEEESF_EEEE10policy1000Ei7functorSF_JPfSK_EEEvT0_iT1_T2_DpNS2_10kernel_argIT3_EE,"a",@progbits
	.sectionflags	@""
	.align	4
.nv.constant0._ZN3cub18CUB_300001_SM_10006detail9transform16transform_kernelINS2_10policy_hubILb1EN4cuda3std3__45tupleIJN6thrust24THRUST_300001_SM_1000_NS6detail15normal_iteratorINSA_10device_ptrIfEEEESF_EEEE10policy1000Ei7functorSF_JPfSK_EEEvT0_iT1_T2_DpNS2_10kernel_argIT3_EE:
	.zero		952


//--------------------- .nv.constant0._ZN3cub18CUB_300001_SM_10006detail11EmptyKernelIvEEvv --------------------------
	.section	.nv.constant0._ZN3cub18CUB_300001_SM_10006detail11EmptyKernelIvEEvv,"a",@progbits
	.sectionflags	@""
	.align	4
.nv.constant0._ZN3cub18CUB_300001_SM_10006detail11EmptyKernelIvEEvv:
	.zero		896


//--------------------- SYMBOLS --------------------------

	.type		.nv.reservedSmem.offset0,@object
	.size		.nv.reservedSmem.offset0,0x4
